//
// Generated by NVIDIA NVVM Compiler
//
// Compiler Build ID: CL-36424714
// Cuda compilation tools, release 13.0, V13.0.88
// Based on NVVM 20.0.0
//

.version 9.0
.target sm_100
.address_size 64

	// .globl	_Z15update_velocityiPfS_S_S_S_S_S_ffff

.visible .entry _Z15update_velocityiPfS_S_S_S_S_S_ffff(
	.param .u32 _Z15update_velocityiPfS_S_S_S_S_S_ffff_param_0,
	.param .u64 .ptr .align 1 _Z15update_velocityiPfS_S_S_S_S_S_ffff_param_1,
	.param .u64 .ptr .align 1 _Z15update_velocityiPfS_S_S_S_S_S_ffff_param_2,
	.param .u64 .ptr .align 1 _Z15update_velocityiPfS_S_S_S_S_S_ffff_param_3,
	.param .u64 .ptr .align 1 _Z15update_velocityiPfS_S_S_S_S_S_ffff_param_4,
	.param .u64 .ptr .align 1 _Z15update_velocityiPfS_S_S_S_S_S_ffff_param_5,
	.param .u64 .ptr .align 1 _Z15update_velocityiPfS_S_S_S_S_S_ffff_param_6,
	.param .u64 .ptr .align 1 _Z15update_velocityiPfS_S_S_S_S_S_ffff_param_7,
	.param .f32 _Z15update_velocityiPfS_S_S_S_S_S_ffff_param_8,
	.param .f32 _Z15update_velocityiPfS_S_S_S_S_S_ffff_param_9,
	.param .f32 _Z15update_velocityiPfS_S_S_S_S_S_ffff_param_10,
	.param .f32 _Z15update_velocityiPfS_S_S_S_S_S_ffff_param_11
)
{
	.reg .pred 	%p<9>;
	.reg .b32 	%r<19>;
	.reg .b32 	%f<198>;
	.reg .b64 	%rd<51>;

	ld.param.u32 	%r10, [_Z15update_velocityiPfS_S_S_S_S_S_ffff_param_0];
	ld.param.u64 	%rd20, [_Z15update_velocityiPfS_S_S_S_S_S_ffff_param_1];
	ld.param.u64 	%rd21, [_Z15update_velocityiPfS_S_S_S_S_S_ffff_param_2];
	ld.param.u64 	%rd22, [_Z15update_velocityiPfS_S_S_S_S_S_ffff_param_3];
	ld.param.u64 	%rd19, [_Z15update_velocityiPfS_S_S_S_S_S_ffff_param_6];
	ld.param.u64 	%rd23, [_Z15update_velocityiPfS_S_S_S_S_S_ffff_param_7];
	ld.param.f32 	%f31, [_Z15update_velocityiPfS_S_S_S_S_S_ffff_param_8];
	ld.param.f32 	%f32, [_Z15update_velocityiPfS_S_S_S_S_S_ffff_param_9];
	ld.param.f32 	%f33, [_Z15update_velocityiPfS_S_S_S_S_S_ffff_param_10];
	ld.param.f32 	%f34, [_Z15update_velocityiPfS_S_S_S_S_S_ffff_param_11];
	cvta.to.global.u64 	%rd1, %rd23;
	cvta.to.global.u64 	%rd2, %rd22;
	cvta.to.global.u64 	%rd3, %rd21;
	cvta.to.global.u64 	%rd4, %rd20;
	mov.u32 	%r11, %tid.x;
	mov.u32 	%r12, %ctaid.x;
	mov.u32 	%r13, %ntid.x;
	mad.lo.s32 	%r1, %r12, %r13, %r11;
	setp.lt.s32 	%p1, %r10, 1;
	mov.f32 	%f195, 0f00000000;
	mov.f32 	%f196, %f195;
	mov.f32 	%f197, %f195;
	@%p1 bra 	$L__BB0_9;
	mul.wide.s32 	%rd24, %r1, 4;
	add.s64 	%rd25, %rd4, %rd24;
	ld.global.f32 	%f1, [%rd25];
	add.s64 	%rd26, %rd3, %rd24;
	ld.global.f32 	%f2, [%rd26];
	add.s64 	%rd27, %rd2, %rd24;
	ld.global.f32 	%f3, [%rd27];
	and.b32  	%r2, %r10, 3;
	setp.lt.u32 	%p2, %r10, 4;
	mov.f32 	%f197, 0f00000000;
	mov.b32 	%r18, 0;
	mov.f32 	%f196, %f197;
	mov.f32 	%f195, %f197;
	@%p2 bra 	$L__BB0_4;
	and.b32  	%r18, %r10, 2147483644;
	neg.s32 	%r16, %r18;
	add.s64 	%rd50, %rd4, 8;
	add.s64 	%rd49, %rd3, 8;
	add.s64 	%rd48, %rd2, 8;
	add.s64 	%rd47, %rd1, 8;
	mov.f32 	%f197, 0f00000000;
$L__BB0_3:
	.pragma "nounroll";
	ld.global.f32 	%f39, [%rd50+-8];
	sub.f32 	%f40, %f39, %f1;
	ld.global.f32 	%f41, [%rd49+-8];
	sub.f32 	%f42, %f41, %f2;
	ld.global.f32 	%f43, [%rd48+-8];
	sub.f32 	%f44, %f43, %f3;
	mul.f32 	%f45, %f42, %f42;
	fma.rn.f32 	%f46, %f40, %f40, %f45;
	fma.rn.f32 	%f47, %f44, %f44, %f46;
	sqrt.rn.f32 	%f48, %f47;
	add.f32 	%f49, %f31, %f48;
	rcp.rn.f32 	%f50, %f49;
	ld.global.f32 	%f51, [%rd47+-8];
	mul.f32 	%f52, %f32, %f51;
	mul.f32 	%f53, %f52, %f50;
	mul.f32 	%f54, %f50, %f53;
	mul.f32 	%f55, %f50, %f54;
	fma.rn.f32 	%f56, %f40, %f55, %f195;
	fma.rn.f32 	%f57, %f42, %f55, %f196;
	fma.rn.f32 	%f58, %f44, %f55, %f197;
	ld.global.f32 	%f59, [%rd50+-4];
	sub.f32 	%f60, %f59, %f1;
	ld.global.f32 	%f61, [%rd49+-4];
	sub.f32 	%f62, %f61, %f2;
	ld.global.f32 	%f63, [%rd48+-4];
	sub.f32 	%f64, %f63, %f3;
	mul.f32 	%f65, %f62, %f62;
	fma.rn.f32 	%f66, %f60, %f60, %f65;
	fma.rn.f32 	%f67, %f64, %f64, %f66;
	sqrt.rn.f32 	%f68, %f67;
	add.f32 	%f69, %f31, %f68;
	rcp.rn.f32 	%f70, %f69;
	ld.global.f32 	%f71, [%rd47+-4];
	mul.f32 	%f72, %f32, %f71;
	mul.f32 	%f73, %f72, %f70;
	mul.f32 	%f74, %f70, %f73;
	mul.f32 	%f75, %f70, %f74;
	fma.rn.f32 	%f76, %f60, %f75, %f56;
	fma.rn.f32 	%f77, %f62, %f75, %f57;
	fma.rn.f32 	%f78, %f64, %f75, %f58;
	ld.global.f32 	%f79, [%rd50];
	sub.f32 	%f80, %f79, %f1;
	ld.global.f32 	%f81, [%rd49];
	sub.f32 	%f82, %f81, %f2;
	ld.global.f32 	%f83, [%rd48];
	sub.f32 	%f84, %f83, %f3;
	mul.f32 	%f85, %f82, %f82;
	fma.rn.f32 	%f86, %f80, %f80, %f85;
	fma.rn.f32 	%f87, %f84, %f84, %f86;
	sqrt.rn.f32 	%f88, %f87;
	add.f32 	%f89, %f31, %f88;
	rcp.rn.f32 	%f90, %f89;
	ld.global.f32 	%f91, [%rd47];
	mul.f32 	%f92, %f32, %f91;
	mul.f32 	%f93, %f92, %f90;
	mul.f32 	%f94, %f90, %f93;
	mul.f32 	%f95, %f90, %f94;
	fma.rn.f32 	%f96, %f80, %f95, %f76;
	fma.rn.f32 	%f97, %f82, %f95, %f77;
	fma.rn.f32 	%f98, %f84, %f95, %f78;
	ld.global.f32 	%f99, [%rd50+4];
	sub.f32 	%f100, %f99, %f1;
	ld.global.f32 	%f101, [%rd49+4];
	sub.f32 	%f102, %f101, %f2;
	ld.global.f32 	%f103, [%rd48+4];
	sub.f32 	%f104, %f103, %f3;
	mul.f32 	%f105, %f102, %f102;
	fma.rn.f32 	%f106, %f100, %f100, %f105;
	fma.rn.f32 	%f107, %f104, %f104, %f106;
	sqrt.rn.f32 	%f108, %f107;
	add.f32 	%f109, %f31, %f108;
	rcp.rn.f32 	%f110, %f109;
	ld.global.f32 	%f111, [%rd47+4];
	mul.f32 	%f112, %f32, %f111;
	mul.f32 	%f113, %f112, %f110;
	mul.f32 	%f114, %f110, %f113;
	mul.f32 	%f115, %f110, %f114;
	fma.rn.f32 	%f195, %f100, %f115, %f96;
	fma.rn.f32 	%f196, %f102, %f115, %f97;
	fma.rn.f32 	%f197, %f104, %f115, %f98;
	add.s32 	%r16, %r16, 4;
	add.s64 	%rd50, %rd50, 16;
	add.s64 	%rd49, %rd49, 16;
	add.s64 	%rd48, %rd48, 16;
	add.s64 	%rd47, %rd47, 16;
	setp.ne.s32 	%p3, %r16, 0;
	@%p3 bra 	$L__BB0_3;
$L__BB0_4:
	setp.eq.s32 	%p4, %r2, 0;
	@%p4 bra 	$L__BB0_9;
	setp.eq.s32 	%p5, %r2, 1;
	@%p5 bra 	$L__BB0_7;
	mul.wide.u32 	%rd28, %r18, 4;
	add.s64 	%rd29, %rd4, %rd28;
	ld.global.f32 	%f117, [%rd29];
	sub.f32 	%f118, %f117, %f1;
	add.s64 	%rd30, %rd3, %rd28;
	ld.global.f32 	%f119, [%rd30];
	sub.f32 	%f120, %f119, %f2;
	add.s64 	%rd31, %rd2, %rd28;
	ld.global.f32 	%f121, [%rd31];
	sub.f32 	%f122, %f121, %f3;
	mul.f32 	%f123, %f120, %f120;
	fma.rn.f32 	%f124, %f118, %f118, %f123;
	fma.rn.f32 	%f125, %f122, %f122, %f124;
	sqrt.rn.f32 	%f126, %f125;
	add.f32 	%f127, %f31, %f126;
	rcp.rn.f32 	%f128, %f127;
	add.s64 	%rd32, %rd1, %rd28;
	ld.global.f32 	%f129, [%rd32];
	mul.f32 	%f130, %f32, %f129;
	mul.f32 	%f131, %f130, %f128;
	mul.f32 	%f132, %f128, %f131;
	mul.f32 	%f133, %f128, %f132;
	fma.rn.f32 	%f134, %f118, %f133, %f195;
	fma.rn.f32 	%f135, %f120, %f133, %f196;
	fma.rn.f32 	%f136, %f122, %f133, %f197;
	ld.global.f32 	%f137, [%rd29+4];
	sub.f32 	%f138, %f137, %f1;
	ld.global.f32 	%f139, [%rd30+4];
	sub.f32 	%f140, %f139, %f2;
	ld.global.f32 	%f141, [%rd31+4];
	sub.f32 	%f142, %f141, %f3;
	mul.f32 	%f143, %f140, %f140;
	fma.rn.f32 	%f144, %f138, %f138, %f143;
	fma.rn.f32 	%f145, %f142, %f142, %f144;
	sqrt.rn.f32 	%f146, %f145;
	add.f32 	%f147, %f31, %f146;
	rcp.rn.f32 	%f148, %f147;
	ld.global.f32 	%f149, [%rd32+4];
	mul.f32 	%f150, %f32, %f149;
	mul.f32 	%f151, %f150, %f148;
	mul.f32 	%f152, %f148, %f151;
	mul.f32 	%f153, %f148, %f152;
	fma.rn.f32 	%f195, %f138, %f153, %f134;
	fma.rn.f32 	%f196, %f140, %f153, %f135;
	fma.rn.f32 	%f197, %f142, %f153, %f136;
	add.s32 	%r18, %r18, 2;
$L__BB0_7:
	and.b32  	%r15, %r10, 1;
	setp.eq.b32 	%p6, %r15, 1;
	not.pred 	%p7, %p6;
	@%p7 bra 	$L__BB0_9;
	mul.wide.u32 	%rd33, %r18, 4;
	add.s64 	%rd34, %rd4, %rd33;
	ld.global.f32 	%f154, [%rd34];
	sub.f32 	%f155, %f154, %f1;
	add.s64 	%rd35, %rd3, %rd33;
	ld.global.f32 	%f156, [%rd35];
	sub.f32 	%f157, %f156, %f2;
	add.s64 	%rd36, %rd2, %rd33;
	ld.global.f32 	%f158, [%rd36];
	sub.f32 	%f159, %f158, %f3;
	mul.f32 	%f160, %f157, %f157;
	fma.rn.f32 	%f161, %f155, %f155, %f160;
	fma.rn.f32 	%f162, %f159, %f159, %f161;
	sqrt.rn.f32 	%f163, %f162;
	add.f32 	%f164, %f31, %f163;
	rcp.rn.f32 	%f165, %f164;
	add.s64 	%rd37, %rd1, %rd33;
	ld.global.f32 	%f166, [%rd37];
	mul.f32 	%f167, %f32, %f166;
	mul.f32 	%f168, %f167, %f165;
	mul.f32 	%f169, %f165, %f168;
	mul.f32 	%f170, %f165, %f169;
	fma.rn.f32 	%f195, %f155, %f170, %f195;
	fma.rn.f32 	%f196, %f157, %f170, %f196;
	fma.rn.f32 	%f197, %f159, %f170, %f197;
$L__BB0_9:
	setp.ge.s32 	%p8, %r1, %r10;
	@%p8 bra 	$L__BB0_11;
	ld.param.u64 	%rd46, [_Z15update_velocityiPfS_S_S_S_S_S_ffff_param_5];
	ld.param.u64 	%rd45, [_Z15update_velocityiPfS_S_S_S_S_S_ffff_param_4];
	cvta.to.global.u64 	%rd38, %rd45;
	mul.wide.s32 	%rd39, %r1, 4;
	add.s64 	%rd40, %rd38, %rd39;
	ld.global.f32 	%f171, [%rd40];
	mul.f32 	%f172, %f33, %f195;
	fma.rn.f32 	%f173, %f34, %f172, %f171;
	st.global.f32 	[%rd40], %f173;
	cvta.to.global.u64 	%rd41, %rd46;
	add.s64 	%rd42, %rd41, %rd39;
	ld.global.f32 	%f174, [%rd42];
	mul.f32 	%f175, %f33, %f196;
	fma.rn.f32 	%f176, %f34, %f175, %f174;
	st.global.f32 	[%rd42], %f176;
	cvta.to.global.u64 	%rd43, %rd19;
	add.s64 	%rd44, %rd43, %rd39;
	ld.global.f32 	%f177, [%rd44];
	mul.f32 	%f178, %f33, %f197;
	fma.rn.f32 	%f179, %f34, %f178, %f177;
	st.global.f32 	[%rd44], %f179;
$L__BB0_11:
	ret;

}
	// .globl	_Z15update_positioniPfS_S_S_S_S_f
.visible .entry _Z15update_positioniPfS_S_S_S_S_f(
	.param .u32 _Z15update_positioniPfS_S_S_S_S_f_param_0,
	.param .u64 .ptr .align 1 _Z15update_positioniPfS_S_S_S_S_f_param_1,
	.param .u64 .ptr .align 1 _Z15update_positioniPfS_S_S_S_S_f_param_2,
	.param .u64 .ptr .align 1 _Z15update_positioniPfS_S_S_S_S_f_param_3,
	.param .u64 .ptr .align 1 _Z15update_positioniPfS_S_S_S_S_f_param_4,
	.param .u64 .ptr .align 1 _Z15update_positioniPfS_S_S_S_S_f_param_5,
	.param .u64 .ptr .align 1 _Z15update_positioniPfS_S_S_S_S_f_param_6,
	.param .f32 _Z15update_positioniPfS_S_S_S_S_f_param_7
)
{
	.reg .pred 	%p<2>;
	.reg .b32 	%r<6>;
	.reg .b32 	%f<11>;
	.reg .b64 	%rd<20>;

	ld.param.u32 	%r2, [_Z15update_positioniPfS_S_S_S_S_f_param_0];
	ld.param.u64 	%rd1, [_Z15update_positioniPfS_S_S_S_S_f_param_1];
	ld.param.u64 	%rd2, [_Z15update_positioniPfS_S_S_S_S_f_param_2];
	ld.param.u64 	%rd3, [_Z15update_positioniPfS_S_S_S_S_f_param_3];
	ld.param.u64 	%rd4, [_Z15update_positioniPfS_S_S_S_S_f_param_4];
	ld.param.u64 	%rd5, [_Z15update_positioniPfS_S_S_S_S_f_param_5];
	ld.param.u64 	%rd6, [_Z15update_positioniPfS_S_S_S_S_f_param_6];
	ld.param.f32 	%f1, [_Z15update_positioniPfS_S_S_S_S_f_param_7];
	mov.u32 	%r3, %tid.x;
	mov.u32 	%r4, %ctaid.x;
	mov.u32 	%r5, %ntid.x;
	mad.lo.s32 	%r1, %r4, %r5, %r3;
	setp.ge.s32 	%p1, %r1, %r2;
	@%p1 bra 	$L__BB1_2;
	cvta.to.global.u64 	%rd7, %rd4;
	cvta.to.global.u64 	%rd8, %rd1;
	cvta.to.global.u64 	%rd9, %rd5;
	cvta.to.global.u64 	%rd10, %rd2;
	cvta.to.global.u64 	%rd11, %rd6;
	cvta.to.global.u64 	%rd12, %rd3;
	mul.wide.s32 	%rd13, %r1, 4;
	add.s64 	%rd14, %rd7, %rd13;
	ld.global.f32 	%f2, [%rd14];
	add.s64 	%rd15, %rd8, %rd13;
	ld.global.f32 	%f3, [%rd15];
	fma.rn.f32 	%f4, %f1, %f2, %f3;
	st.global.f32 	[%rd15], %f4;
	add.s64 	%rd16, %rd9, %rd13;
	ld.global.f32 	%f5, [%rd16];
	add.s64 	%rd17, %rd10, %rd13;
	ld.global.f32 	%f6, [%rd17];
	fma.rn.f32 	%f7, %f1, %f5, %f6;
	st.global.f32 	[%rd17], %f7;
	add.s64 	%rd18, %rd11, %rd13;
	ld.global.f32 	%f8, [%rd18];
	add.s64 	%rd19, %rd12, %rd13;
	ld.global.f32 	%f9, [%rd19];
	fma.rn.f32 	%f10, %f1, %f8, %f9;
	st.global.f32 	[%rd19], %f10;
$L__BB1_2:
	ret;

}


// ===== COMPILED SASS (sm_100) =====

	.target	sm_100

	.elftype	@"ET_EXEC"


//--------------------- .note.nv.tkinfo           --------------------------
	.section	.note.nv.tkinfo,"",@"SHT_NOTE"
	.sectionflags	@"SHF_NOTE_NV_TKINFO"
	.tkinfo
        /*0018*/ 	.word	0x00000002
        /*0030*/ 	.string	""
        /*0030*/ 	.string	"ptxas"
        /*0030*/ 	.string	"Cuda compilation tools, release 13.0, V13.0.88"
        /*0030*/ 	.string	"Build cuda_13.0.r13.0/compiler.36424714_0"
        /*0030*/ 	.string	"-arch sm_100 -m 64 "



//--------------------- .note.nv.cuinfo           --------------------------
	.section	.note.nv.cuinfo,"",@"SHT_NOTE"
	.sectionflags	@"SHF_NOTE_NV_CUINFO"
        /*0018*/ 	.short	0x0002
        /*001a*/ 	.short	0x0064
        /*001c*/ 	.short	0x0082
	.zero		2


//--------------------- .nv.info                  --------------------------
	.section	.nv.info,"",@"SHT_CUDA_INFO"
	.align	4


	//----- nvinfo : EIATTR_REGCOUNT
	.align		4
        /*0000*/ 	.byte	0x04, 0x2f
        /*0002*/ 	.short	(.L_1 - .L_0)
	.align		4
.L_0:
        /*0004*/ 	.word	index@(_Z15update_velocityiPfS_S_S_S_S_S_ffff)
        /*0008*/ 	.word	0x00000020


	//----- nvinfo : EIATTR_FRAME_SIZE
	.align		4
.L_1:
        /*000c*/ 	.byte	0x04, 0x11
        /*000e*/ 	.short	(.L_3 - .L_2)
	.align		4
.L_2:
        /*0010*/ 	.word	index@($__internal_1_$__cuda_sm20_sqrt_rn_f32_slowpath)
        /*0014*/ 	.word	0x00000000


	//----- nvinfo : EIATTR_FRAME_SIZE
	.align		4
.L_3:
        /*0018*/ 	.byte	0x04, 0x11
        /*001a*/ 	.short	(.L_5 - .L_4)
	.align		4
.L_4:
        /*001c*/ 	.word	index@($__internal_0_$__cuda_sm20_rcp_rn_f32_slowpath)
        /*0020*/ 	.word	0x00000000


	//----- nvinfo : EIATTR_FRAME_SIZE
	.align		4
.L_5:
        /*0024*/ 	.byte	0x04, 0x11
        /*0026*/ 	.short	(.L_7 - .L_6)
	.align		4
.L_6:
        /*0028*/ 	.word	index@(_Z15update_velocityiPfS_S_S_S_S_S_ffff)
        /*002c*/ 	.word	0x00000000


	//----- nvinfo : EIATTR_REGCOUNT
	.align		4
.L_7:
        /*0030*/ 	.byte	0x04, 0x2f
        /*0032*/ 	.short	(.L_9 - .L_8)
	.align		4
.L_8:
        /*0034*/ 	.word	index@(_Z15update_positioniPfS_S_S_S_S_f)
        /*0038*/ 	.word	0x00000014


	//----- nvinfo : EIATTR_FRAME_SIZE
	.align		4
.L_9:
        /*003c*/ 	.byte	0x04, 0x11
        /*003e*/ 	.short	(.L_11 - .L_10)
	.align		4
.L_10:
        /*0040*/ 	.word	index@(_Z15update_positioniPfS_S_S_S_S_f)
        /*0044*/ 	.word	0x00000000


	//----- nvinfo : EIATTR_MIN_STACK_SIZE
	.align		4
.L_11:
        /*0048*/ 	.byte	0x04, 0x12
        /*004a*/ 	.short	(.L_13 - .L_12)
	.align		4
.L_12:
        /*004c*/ 	.word	index@(_Z15update_positioniPfS_S_S_S_S_f)
        /*0050*/ 	.word	0x00000000


	//----- nvinfo : EIATTR_MIN_STACK_SIZE
	.align		4
.L_13:
        /*0054*/ 	.byte	0x04, 0x12
        /*0056*/ 	.short	(.L_15 - .L_14)
	.align		4
.L_14:
        /*0058*/ 	.word	index@(_Z15update_velocityiPfS_S_S_S_S_S_ffff)
        /*005c*/ 	.word	0x00000000
.L_15:


//--------------------- .nv.compat                --------------------------
	.section	.nv.compat,"",@"SHT_CUDA_COMPAT_INFO"
	.align	4
        /*0000*/ 	.byte	0x02, 0x09, 0x00, 0x00, 0x02, 0x02, 0x01, 0x00, 0x02, 0x05, 0x05, 0x00, 0x03, 0x07, 0x01, 0x01
        /*0010*/ 	.byte	0x02, 0x03, 0x00, 0x00, 0x02, 0x06, 0x01, 0x00, 0x04, 0x0b, 0x08, 0x00, 0x01, 0x00, 0x00, 0x00
        /*0020*/ 	.byte	0x00, 0x00, 0x00, 0x00


//--------------------- .nv.info._Z15update_positioniPfS_S_S_S_S_f --------------------------
	.section	.nv.info._Z15update_positioniPfS_S_S_S_S_f,"",@"SHT_CUDA_INFO"
	.sectionflags	@""
	.align	4


	//----- nvinfo : EIATTR_CUDA_API_VERSION
	.align		4
        /*0000*/ 	.byte	0x04, 0x37
        /*0002*/ 	.short	(.L_17 - .L_16)
.L_16:
        /*0004*/ 	.word	0x00000082


	//----- nvinfo : EIATTR_KPARAM_INFO
	.align		4
.L_17:
        /*0008*/ 	.byte	0x04, 0x17
        /*000a*/ 	.short	(.L_19 - .L_18)
.L_18:
        /*000c*/ 	.word	0x00000000
        /*0010*/ 	.short	0x0007
        /*0012*/ 	.short	0x0038
        /*0014*/ 	.byte	0x00, 0xf0, 0x11, 0x00


	//----- nvinfo : EIATTR_KPARAM_INFO
	.align		4
.L_19:
        /*0018*/ 	.byte	0x04, 0x17
        /*001a*/ 	.short	(.L_21 - .L_20)
.L_20:
        /*001c*/ 	.word	0x00000000
        /*0020*/ 	.short	0x0006
        /*0022*/ 	.short	0x0030
        /*0024*/ 	.byte	0x00, 0xf5, 0x21, 0x00


	//----- nvinfo : EIATTR_KPARAM_INFO
	.align		4
.L_21:
        /*0028*/ 	.byte	0x04, 0x17
        /*002a*/ 	.short	(.L_23 - .L_22)
.L_22:
        /*002c*/ 	.word	0x00000000
        /*0030*/ 	.short	0x0005
        /*0032*/ 	.short	0x0028
        /*0034*/ 	.byte	0x00, 0xf5, 0x21, 0x00


	//----- nvinfo : EIATTR_KPARAM_INFO
	.align		4
.L_23:
        /*0038*/ 	.byte	0x04, 0x17
        /*003a*/ 	.short	(.L_25 - .L_24)
.L_24:
        /*003c*/ 	.word	0x00000000
        /*0040*/ 	.short	0x0004
        /*0042*/ 	.short	0x0020
        /*0044*/ 	.byte	0x00, 0xf5, 0x21, 0x00


	//----- nvinfo : EIATTR_KPARAM_INFO
	.align		4
.L_25:
        /*0048*/ 	.byte	0x04, 0x17
        /*004a*/ 	.short	(.L_27 - .L_26)
.L_26:
        /*004c*/ 	.word	0x00000000
        /*0050*/ 	.short	0x0003
        /*0052*/ 	.short	0x0018
        /*0054*/ 	.byte	0x00, 0xf5, 0x21, 0x00


	//----- nvinfo : EIATTR_KPARAM_INFO
	.align		4
.L_27:
        /*0058*/ 	.byte	0x04, 0x17
        /*005a*/ 	.short	(.L_29 - .L_28)
.L_28:
        /*005c*/ 	.word	0x00000000
        /*0060*/ 	.short	0x0002
        /*0062*/ 	.short	0x0010
        /*0064*/ 	.byte	0x00, 0xf5, 0x21, 0x00


	//----- nvinfo : EIATTR_KPARAM_INFO
	.align		4
.L_29:
        /*0068*/ 	.byte	0x04, 0x17
        /*006a*/ 	.short	(.L_31 - .L_30)
.L_30:
        /*006c*/ 	.word	0x00000000
        /*0070*/ 	.short	0x0001
        /*0072*/ 	.short	0x0008
        /*0074*/ 	.byte	0x00, 0xf5, 0x21, 0x00


	//----- nvinfo : EIATTR_KPARAM_INFO
	.align		4
.L_31:
        /*0078*/ 	.byte	0x04, 0x17
        /*007a*/ 	.short	(.L_33 - .L_32)
.L_32:
        /*007c*/ 	.word	0x00000000
        /*0080*/ 	.short	0x0000
        /*0082*/ 	.short	0x0000
        /*0084*/ 	.byte	0x00, 0xf0, 0x11, 0x00


	//----- nvinfo : EIATTR_SPARSE_MMA_MASK
	.align		4
.L_33:
        /*0088*/ 	.byte	0x03, 0x50
        /*008a*/ 	.short	0x0000


	//----- nvinfo : EIATTR_MAXREG_COUNT
	.align		4
        /*008c*/ 	.byte	0x03, 0x1b
        /*008e*/ 	.short	0x00ff


	//----- nvinfo : EIATTR_MERCURY_ISA_VERSION
	.align		4
        /*0090*/ 	.byte	0x03, 0x5f
        /*0092*/ 	.short	0x0101


	//----- nvinfo : EIATTR_VRC_CTA_INIT_COUNT
	.align		4
        /*0094*/ 	.byte	0x02, 0x4a
	.zero		1
	.zero		1


	//----- nvinfo : EIATTR_EXIT_INSTR_OFFSETS
	.align		4
        /*0098*/ 	.byte	0x04, 0x1c
        /*009a*/ 	.short	(.L_35 - .L_34)


	//   ....[0]....
.L_34:
        /*009c*/ 	.word	0x00000070


	//   ....[1]....
        /*00a0*/ 	.word	0x00000220


	//----- nvinfo : EIATTR_CBANK_PARAM_SIZE
	.align		4
.L_35:
        /*00a4*/ 	.byte	0x03, 0x19
        /*00a6*/ 	.short	0x003c


	//----- nvinfo : EIATTR_PARAM_CBANK
	.align		4
        /*00a8*/ 	.byte	0x04, 0x0a
        /*00aa*/ 	.short	(.L_37 - .L_36)
	.align		4
.L_36:
        /*00ac*/ 	.word	index@(.nv.constant0._Z15update_positioniPfS_S_S_S_S_f)
        /*00b0*/ 	.short	0x0380
        /*00b2*/ 	.short	0x003c


	//----- nvinfo : EIATTR_SW_WAR
	.align		4
.L_37:
        /*00b4*/ 	.byte	0x04, 0x36
        /*00b6*/ 	.short	(.L_39 - .L_38)
.L_38:
        /*00b8*/ 	.word	0x00000008
.L_39:


//--------------------- .nv.info._Z15update_velocityiPfS_S_S_S_S_S_ffff --------------------------
	.section	.nv.info._Z15update_velocityiPfS_S_S_S_S_S_ffff,"",@"SHT_CUDA_INFO"
	.sectionflags	@""
	.align	4


	//----- nvinfo : EIATTR_CUDA_API_VERSION
	.align		4
        /*0000*/ 	.byte	0x04, 0x37
        /*0002*/ 	.short	(.L_41 - .L_40)
.L_40:
        /*0004*/ 	.word	0x00000082


	//----- nvinfo : EIATTR_KPARAM_INFO
	.align		4
.L_41:
        /*0008*/ 	.byte	0x04, 0x17
        /*000a*/ 	.short	(.L_43 - .L_42)
.L_42:
        /*000c*/ 	.word	0x00000000
        /*0010*/ 	.short	0x000b
        /*0012*/ 	.short	0x004c
        /*0014*/ 	.byte	0x00, 0xf0, 0x11, 0x00


	//----- nvinfo : EIATTR_KPARAM_INFO
	.align		4
.L_43:
        /*0018*/ 	.byte	0x04, 0x17
        /*001a*/ 	.short	(.L_45 - .L_44)
.L_44:
        /*001c*/ 	.word	0x00000000
        /*0020*/ 	.short	0x000a
        /*0022*/ 	.short	0x0048
        /*0024*/ 	.byte	0x00, 0xf0, 0x11, 0x00


	//----- nvinfo : EIATTR_KPARAM_INFO
	.align		4
.L_45:
        /*0028*/ 	.byte	0x04, 0x17
        /*002a*/ 	.short	(.L_47 - .L_46)
.L_46:
        /*002c*/ 	.word	0x00000000
        /*0030*/ 	.short	0x0009
        /*0032*/ 	.short	0x0044
        /*0034*/ 	.byte	0x00, 0xf0, 0x11, 0x00


	//----- nvinfo : EIATTR_KPARAM_INFO
	.align		4
.L_47:
        /*0038*/ 	.byte	0x04, 0x17
        /*003a*/ 	.short	(.L_49 - .L_48)
.L_48:
        /*003c*/ 	.word	0x00000000
        /*0040*/ 	.short	0x0008
        /*0042*/ 	.short	0x0040
        /*0044*/ 	.byte	0x00, 0xf0, 0x11, 0x00


	//----- nvinfo : EIATTR_KPARAM_INFO
	.align		4
.L_49:
        /*0048*/ 	.byte	0x04, 0x17
        /*004a*/ 	.short	(.L_51 - .L_50)
.L_50:
        /*004c*/ 	.word	0x00000000
        /*0050*/ 	.short	0x0007
        /*0052*/ 	.short	0x0038
        /*0054*/ 	.byte	0x00, 0xf5, 0x21, 0x00


	//----- nvinfo : EIATTR_KPARAM_INFO
	.align		4
.L_51:
        /*0058*/ 	.byte	0x04, 0x17
        /*005a*/ 	.short	(.L_53 - .L_52)
.L_52:
        /*005c*/ 	.word	0x00000000
        /*0060*/ 	.short	0x0006
        /*0062*/ 	.short	0x0030
        /*0064*/ 	.byte	0x00, 0xf5, 0x21, 0x00


	//----- nvinfo : EIATTR_KPARAM_INFO
	.align		4
.L_53:
        /*0068*/ 	.byte	0x04, 0x17
        /*006a*/ 	.short	(.L_55 - .L_54)
.L_54:
        /*006c*/ 	.word	0x00000000
        /*0070*/ 	.short	0x0005
        /*0072*/ 	.short	0x0028
        /*0074*/ 	.byte	0x00, 0xf5, 0x21, 0x00


	//----- nvinfo : EIATTR_KPARAM_INFO
	.align		4
.L_55:
        /*0078*/ 	.byte	0x04, 0x17
        /*007a*/ 	.short	(.L_57 - .L_56)
.L_56:
        /*007c*/ 	.word	0x00000000
        /*0080*/ 	.short	0x0004
        /*0082*/ 	.short	0x0020
        /*0084*/ 	.byte	0x00, 0xf5, 0x21, 0x00


	//----- nvinfo : EIATTR_KPARAM_INFO
	.align		4
.L_57:
        /*0088*/ 	.byte	0x04, 0x17
        /*008a*/ 	.short	(.L_59 - .L_58)
.L_58:
        /*008c*/ 	.word	0x00000000
        /*0090*/ 	.short	0x0003
        /*0092*/ 	.short	0x0018
        /*0094*/ 	.byte	0x00, 0xf5, 0x21, 0x00


	//----- nvinfo : EIATTR_KPARAM_INFO
	.align		4
.L_59:
        /*0098*/ 	.byte	0x04, 0x17
        /*009a*/ 	.short	(.L_61 - .L_60)
.L_60:
        /*009c*/ 	.word	0x00000000
        /*00a0*/ 	.short	0x0002
        /*00a2*/ 	.short	0x0010
        /*00a4*/ 	.byte	0x00, 0xf5, 0x21, 0x00


	//----- nvinfo : EIATTR_KPARAM_INFO
	.align		4
.L_61:
        /*00a8*/ 	.byte	0x04, 0x17
        /*00aa*/ 	.short	(.L_63 - .L_62)
.L_62:
        /*00ac*/ 	.word	0x00000000
        /*00b0*/ 	.short	0x0001
        /*00b2*/ 	.short	0x0008
        /*00b4*/ 	.byte	0x00, 0xf5, 0x21, 0x00


	//----- nvinfo : EIATTR_KPARAM_INFO
	.align		4
.L_63:
        /*00b8*/ 	.byte	0x04, 0x17
        /*00ba*/ 	.short	(.L_65 - .L_64)
.L_64:
        /*00bc*/ 	.word	0x00000000
        /*00c0*/ 	.short	0x0000
        /*00c2*/ 	.short	0x0000
        /*00c4*/ 	.byte	0x00, 0xf0, 0x11, 0x00


	//----- nvinfo : EIATTR_SPARSE_MMA_MASK
	.align		4
.L_65:
        /*00c8*/ 	.byte	0x03, 0x50
        /*00ca*/ 	.short	0x0000


	//----- nvinfo : EIATTR_MAXREG_COUNT
	.align		4
        /*00cc*/ 	.byte	0x03, 0x1b
        /*00ce*/ 	.short	0x00ff


	//----- nvinfo : EIATTR_MERCURY_ISA_VERSION
	.align		4
        /*00d0*/ 	.byte	0x03, 0x5f
        /*00d2*/ 	.short	0x0101


	//----- nvinfo : EIATTR_VRC_CTA_INIT_COUNT
	.align		4
        /*00d4*/ 	.byte	0x02, 0x4a
	.zero		1
	.zero		1


	//----- nvinfo : EIATTR_EXIT_INSTR_OFFSETS
	.align		4
        /*00d8*/ 	.byte	0x04, 0x1c
        /*00da*/ 	.short	(.L_67 - .L_66)


	//   ....[0]....
.L_66:
        /*00dc*/ 	.word	0x000019a0


	//   ....[1]....
        /*00e0*/ 	.word	0x00001ae0


	//----- nvinfo : EIATTR_CRS_STACK_SIZE
	.align		4
.L_67:
        /*00e4*/ 	.byte	0x04, 0x1e
        /*00e6*/ 	.short	(.L_69 - .L_68)
.L_68:
        /*00e8*/ 	.word	0x00000000


	//----- nvinfo : EIATTR_CBANK_PARAM_SIZE
	.align		4
.L_69:
        /*00ec*/ 	.byte	0x03, 0x19
        /*00ee*/ 	.short	0x0050


	//----- nvinfo : EIATTR_PARAM_CBANK
	.align		4
        /*00f0*/ 	.byte	0x04, 0x0a
        /*00f2*/ 	.short	(.L_71 - .L_70)
	.align		4
.L_70:
        /*00f4*/ 	.word	index@(.nv.constant0._Z15update_velocityiPfS_S_S_S_S_S_ffff)
        /*00f8*/ 	.short	0x0380
        /*00fa*/ 	.short	0x0050


	//----- nvinfo : EIATTR_SW_WAR
	.align		4
.L_71:
        /*00fc*/ 	.byte	0x04, 0x36
        /*00fe*/ 	.short	(.L_73 - .L_72)
.L_72:
        /*0100*/ 	.word	0x00000008
.L_73:


//--------------------- .nv.callgraph             --------------------------
	.section	.nv.callgraph,"",@"SHT_CUDA_CALLGRAPH"
	.align	4
	.sectionentsize	8
	.align		4
        /*0000*/ 	.word	0x00000000
	.align		4
        /*0004*/ 	.word	0xffffffff
	.align		4
        /*0008*/ 	.word	0x00000000
	.align		4
        /*000c*/ 	.word	0xfffffffe
	.align		4
        /*0010*/ 	.word	0x00000000
	.align		4
        /*0014*/ 	.word	0xfffffffd
	.align		4
        /*0018*/ 	.word	0x00000000
	.align		4
        /*001c*/ 	.word	0xfffffffc


//--------------------- .text._Z15update_positioniPfS_S_S_S_S_f --------------------------
	.section	.text._Z15update_positioniPfS_S_S_S_S_f,"ax",@progbits
	.align	128
        .global         _Z15update_positioniPfS_S_S_S_S_f
        .type           _Z15update_positioniPfS_S_S_S_S_f,@function
        .size           _Z15update_positioniPfS_S_S_S_S_f,(.L_x_55 - _Z15update_positioniPfS_S_S_S_S_f)
        .other          _Z15update_positioniPfS_S_S_S_S_f,@"STO_CUDA_ENTRY STV_DEFAULT"
_Z15update_positioniPfS_S_S_S_S_f:
.text._Z15update_positioniPfS_S_S_S_S_f:
[----:B------:R-:W-:Y:S01]  /*0000*/  LDC R1, c[0x0][0x37c] ;  /* 0x0000df00ff017b82 */ /* 0x000fe20000000800 */
[----:B------:R-:W0:Y:S07]  /*0010*/  S2R R13, SR_TID.X ;  /* 0x00000000000d7919 */ /* 0x000e2e0000002100 */
[----:B------:R-:W0:Y:S01]  /*0020*/  S2UR UR4, SR_CTAID.X ;  /* 0x00000000000479c3 */ /* 0x000e220000002500 */
[----:B------:R-:W1:Y:S07]  /*0030*/  LDCU UR5, c[0x0][0x380] ;  /* 0x00007000ff0577ac */ /* 0x000e6e0008000800 */
[----:B------:R-:W0:Y:S02]  /*0040*/  LDC R0, c[0x0][0x360] ;  /* 0x0000d800ff007b82 */ /* 0x000e240000000800 */
[----:B0-----:R-:W-:-:S05]  /*0050*/  IMAD R13, R0, UR4, R13 ;  /* 0x00000004000d7c24 */ /* 0x001fca000f8e020d */
[----:B-1----:R-:W-:-:S13]  /*0060*/  ISETP.GE.AND P0, PT, R13, UR5, PT ;  /* 0x000000050d007c0c */ /* 0x002fda000bf06270 */
[----:B------:R-:W-:Y:S05]  /*0070*/  @P0 EXIT ;  /* 0x000000000000094d */ /* 0x000fea0003800000 */
[----:B------:R-:W0:Y:S01]  /*0080*/  LDC.64 R2, c[0x0][0x3a0] ;  /* 0x0000e800ff027b82 */ /* 0x000e220000000a00 */
[----:B------:R-:W1:Y:S01]  /*0090*/  LDCU.64 UR4, c[0x0][0x358] ;  /* 0x00006b00ff0477ac */ /* 0x000e620008000a00 */
[----:B------:R-:W2:Y:S06]  /*00a0*/  LDCU UR6, c[0x0][0x3b8] ;  /* 0x00007700ff0677ac */ /* 0x000eac0008000800 */
[----:B------:R-:W3:Y:S08]  /*00b0*/  LDC.64 R4, c[0x0][0x388] ;  /* 0x0000e200ff047b82 */ /* 0x000ef00000000a00 */
[----:B------:R-:W4:Y:S01]  /*00c0*/  LDC.64 R6, c[0x0][0x3a8] ;  /* 0x0000ea00ff067b82 */ /* 0x000f220000000a00 */
[----:B0-----:R-:W-:-:S07]  /*00d0*/  IMAD.WIDE R2, R13, 0x4, R2 ;  /* 0x000000040d027825 */ /* 0x001fce00078e0202 */
[----:B------:R-:W0:Y:S01]  /*00e0*/  LDC.64 R8, c[0x0][0x390] ;  /* 0x0000e400ff087b82 */ /* 0x000e220000000a00 */
[----:B-1----:R-:W2:Y:S01]  /*00f0*/  LDG.E R2, desc[UR4][R2.64] ;  /* 0x0000000402027981 */ /* 0x002ea2000c1e1900 */
[----:B---3--:R-:W-:-:S05]  /*0100*/  IMAD.WIDE R4, R13, 0x4, R4 ;  /* 0x000000040d047825 */ /* 0x008fca00078e0204 */
[----:B------:R-:W2:Y:S01]  /*0110*/  LDG.E R11, desc[UR4][R4.64] ;  /* 0x00000004040b7981 */ /* 0x000ea2000c1e1900 */
[----:B----4-:R-:W-:-:S04]  /*0120*/  IMAD.WIDE R6, R13, 0x4, R6 ;  /* 0x000000040d067825 */ /* 0x010fc800078e0206 */
[----:B0-----:R-:W-:-:S04]  /*0130*/  IMAD.WIDE R8, R13, 0x4, R8 ;  /* 0x000000040d087825 */ /* 0x001fc800078e0208 */
[----:B--2---:R-:W-:Y:S02]  /*0140*/  FFMA R15, R2, UR6, R11 ;  /* 0x00000006020f7c23 */ /* 0x004fe4000800000b */
[----:B------:R-:W0:Y:S03]  /*0150*/  LDC.64 R2, c[0x0][0x3b0] ;  /* 0x0000ec00ff027b82 */ /* 0x000e260000000a00 */
[----:B------:R-:W-:Y:S04]  /*0160*/  STG.E desc[UR4][R4.64], R15 ;  /* 0x0000000f04007986 */ /* 0x000fe8000c101904 */
[----:B------:R-:W2:Y:S01]  /*0170*/  LDG.E R6, desc[UR4][R6.64] ;  /* 0x0000000406067981 */ /* 0x000ea2000c1e1900 */
[----:B------:R-:W1:Y:S03]  /*0180*/  LDC.64 R10, c[0x0][0x398] ;  /* 0x0000e600ff0a7b82 */ /* 0x000e660000000a00 */
[----:B------:R-:W2:Y:S01]  /*0190*/  LDG.E R17, desc[UR4][R8.64] ;  /* 0x0000000408117981 */ /* 0x000ea2000c1e1900 */
[----:B0-----:R-:W-:-:S04]  /*01a0*/  IMAD.WIDE R2, R13, 0x4, R2 ;  /* 0x000000040d027825 */ /* 0x001fc800078e0202 */
[----:B-1----:R-:W-:-:S04]  /*01b0*/  IMAD.WIDE R10, R13, 0x4, R10 ;  /* 0x000000040d0a7825 */ /* 0x002fc800078e020a */
[----:B--2---:R-:W-:-:S05]  /*01c0*/  FFMA R17, R6, UR6, R17 ;  /* 0x0000000606117c23 */ /* 0x004fca0008000011 */
[----:B------:R-:W-:Y:S04]  /*01d0*/  STG.E desc[UR4][R8.64], R17 ;  /* 0x0000001108007986 */ /* 0x000fe8000c101904 */
[----:B------:R-:W2:Y:S04]  /*01e0*/  LDG.E R2, desc[UR4][R2.64] ;  /* 0x0000000402027981 */ /* 0x000ea8000c1e1900 */
[----:B------:R-:W2:Y:S02]  /*01f0*/  LDG.E R13, desc[UR4][R10.64] ;  /* 0x000000040a0d7981 */ /* 0x000ea4000c1e1900 */
[----:B--2---:R-:W-:-:S05]  /*0200*/  FFMA R13, R2, UR6, R13 ;  /* 0x00000006020d7c23 */ /* 0x004fca000800000d */
[----:B------:R-:W-:Y:S01]  /*0210*/  STG.E desc[UR4][R10.64], R13 ;  /* 0x0000000d0a007986 */ /* 0x000fe2000c101904 */
[----:B------:R-:W-:Y:S05]  /*0220*/  EXIT ;  /* 0x000000000000794d */ /* 0x000fea0003800000 */
.L_x_0:
[----:B------:R-:W-:-:S00]  /*0230*/  BRA `(.L_x_0) ;  /* 0xfffffffc00fc7947 */ /* 0x000fc0000383ffff */
[----:B------:R-:W-:-:S00]  /*0240*/  NOP ;  /* 0x0000000000007918 */ /* 0x000fc00000000000 */
        /* <DEDUP_REMOVED lines=11> */
.L_x_55:


//--------------------- .text._Z15update_velocityiPfS_S_S_S_S_S_ffff --------------------------
	.section	.text._Z15update_velocityiPfS_S_S_S_S_S_ffff,"ax",@progbits
	.align	128
        .global         _Z15update_velocityiPfS_S_S_S_S_S_ffff
        .type           _Z15update_velocityiPfS_S_S_S_S_S_ffff,@function
        .size           _Z15update_velocityiPfS_S_S_S_S_S_ffff,(.L_x_54 - _Z15update_velocityiPfS_S_S_S_S_S_ffff)
        .other          _Z15update_velocityiPfS_S_S_S_S_S_ffff,@"STO_CUDA_ENTRY STV_DEFAULT"
_Z15update_velocityiPfS_S_S_S_S_S_ffff:
.text._Z15update_velocityiPfS_S_S_S_S_S_ffff:
[----:B------:R-:W-:Y:S01]  /*0000*/  LDC R1, c[0x0][0x37c] ;  /* 0x0000df00ff017b82 */ /* 0x000fe20000000800 */
[----:B------:R-:W0:Y:S01]  /*0010*/  S2R R3, SR_TID.X ;  /* 0x0000000000037919 */ /* 0x000e220000002100 */
[----:B------:R-:W1:Y:S06]  /*0020*/  LDCU UR4, c[0x0][0x380] ;  /* 0x00007000ff0477ac */ /* 0x000e6c0008000800 */
[----:B------:R-:W0:Y:S01]  /*0030*/  S2UR UR5, SR_CTAID.X ;  /* 0x00000000000579c3 */ /* 0x000e220000002500 */
[----:B------:R-:W-:Y:S01]  /*0040*/  HFMA2 R21, -RZ, RZ, 0, 0 ;  /* 0x00000000ff157431 */ /* 0x000fe200000001ff */
[----:B------:R-:W-:Y:S01]  /*0050*/  CS2R R8, SRZ ;  /* 0x0000000000087805 */ /* 0x000fe2000001ff00 */
[----:B------:R-:W2:Y:S05]  /*0060*/  LDCU.64 UR22, c[0x0][0x358] ;  /* 0x00006b00ff1677ac */ /* 0x000eaa0008000a00 */
[----:B------:R-:W0:Y:S01]  /*0070*/  LDC R0, c[0x0][0x360] ;  /* 0x0000d800ff007b82 */ /* 0x000e220000000800 */
[----:B-1----:R-:W-:Y:S01]  /*0080*/  UISETP.GE.AND UP0, UPT, UR4, 0x1, UPT ;  /* 0x000000010400788c */ /* 0x002fe2000bf06270 */
[----:B0-----:R-:W-:-:S08]  /*0090*/  IMAD R3, R0, UR5, R3 ;  /* 0x0000000500037c24 */ /* 0x001fd0000f8e0203 */
[----:B--2---:R-:W-:Y:S05]  /*00a0*/  BRA.U !UP0, `(.L_x_1) ;  /* 0x0000001908347547 */ /* 0x004fea000b800000 */
[----:B------:R-:W0:Y:S08]  /*00b0*/  LDC.64 R10, c[0x0][0x388] ;  /* 0x0000e200ff0a7b82 */ /* 0x000e300000000a00 */
[----:B------:R-:W1:Y:S08]  /*00c0*/  LDC.64 R12, c[0x0][0x390] ;  /* 0x0000e400ff0c7b82 */ /* 0x000e700000000a00 */
[----:B------:R-:W2:Y:S01]  /*00d0*/  LDC.64 R14, c[0x0][0x398] ;  /* 0x0000e600ff0e7b82 */ /* 0x000ea20000000a00 */
[----:B0-----:R-:W-:-:S05]  /*00e0*/  IMAD.WIDE R10, R3, 0x4, R10 ;  /* 0x00000004030a7825 */ /* 0x001fca00078e020a */
[----:B------:R0:W5:Y:S01]  /*00f0*/  LDG.E R4, desc[UR22][R10.64] ;  /* 0x000000160a047981 */ /* 0x000162000c1e1900 */
[----:B-1----:R-:W-:-:S05]  /*0100*/  IMAD.WIDE R12, R3, 0x4, R12 ;  /* 0x00000004030c7825 */ /* 0x002fca00078e020c */
[----:B------:R0:W5:Y:S01]  /*0110*/  LDG.E R5, desc[UR22][R12.64] ;  /* 0x000000160c057981 */ /* 0x000162000c1e1900 */
[----:B--2---:R-:W-:-:S05]  /*0120*/  IMAD.WIDE R14, R3, 0x4, R14 ;  /* 0x00000004030e7825 */ /* 0x004fca00078e020e */
[----:B------:R0:W5:Y:S01]  /*0130*/  LDG.E R6, desc[UR22][R14.64] ;  /* 0x000000160e067981 */ /* 0x000162000c1e1900 */
[----:B------:R-:W-:Y:S01]  /*0140*/  UISETP.GE.U32.AND UP0, UPT, UR4, 0x4, UPT ;  /* 0x000000040400788c */ /* 0x000fe2000bf06070 */
[----:B------:R-:W-:Y:S02]  /*0150*/  CS2R R8, SRZ ;  /* 0x0000000000087805 */ /* 0x000fe4000001ff00 */
[----:B------:R-:W-:Y:S02]  /*0160*/  MOV R7, RZ ;  /* 0x000000ff00077202 */ /* 0x000fe40000000f00 */
[----:B------:R-:W-:Y:S01]  /*0170*/  MOV R21, RZ ;  /* 0x000000ff00157202 */ /* 0x000fe20000000f00 */
[----:B------:R-:W-:-:S03]  /*0180*/  ULOP3.LUT UR20, UR4, 0x3, URZ, 0xc0, !UPT ;  /* 0x0000000304147892 */ /* 0x000fc6000f8ec0ff */
[----:B0-----:R-:W-:Y:S09]  /*0190*/  BRA.U !UP0, `(.L_x_2) ;  /* 0x0000000d08607547 */ /* 0x001ff2000b800000 */
[----:B------:R-:W0:Y:S01]  /*01a0*/  LDCU.64 UR12, c[0x0][0x388] ;  /* 0x00007100ff0c77ac */ /* 0x000e220008000a00 */
[----:B------:R-:W-:Y:S01]  /*01b0*/  MOV R8, RZ ;  /* 0x000000ff00087202 */ /* 0x000fe20000000f00 */
[----:B------:R-:W1:Y:S01]  /*01c0*/  LDCU.128 UR16, c[0x0][0x390] ;  /* 0x00007200ff1077ac */ /* 0x000e620008000c00 */
[----:B------:R-:W2:Y:S01]  /*01d0*/  LDCU.64 UR14, c[0x0][0x3b8] ;  /* 0x00007700ff0e77ac */ /* 0x000ea20008000a00 */
[----:B------:R-:W-:Y:S02]  /*01e0*/  ULOP3.LUT UR4, UR4, 0x7ffffffc, URZ, 0xc0, !UPT ;  /* 0x7ffffffc04047892 */ /* 0x000fe4000f8ec0ff */
[----:B0-----:R-:W-:-:S04]  /*01f0*/  UIADD3 UR11, UP0, UPT, UR12, 0x8, URZ ;  /* 0x000000080c0b7890 */ /* 0x001fc8000ff1e0ff */
[----:B------:R-:W-:Y:S01]  /*0200*/  MOV R7, UR4 ;  /* 0x0000000400077c02 */ /* 0x000fe20008000f00 */
[----:B-1----:R-:W-:Y:S02]  /*0210*/  UIADD3 UR9, UP1, UPT, UR16, 0x8, URZ ;  /* 0x0000000810097890 */ /* 0x002fe4000ff3e0ff */
[----:B------:R-:W-:Y:S01]  /*0220*/  UIADD3 UR7, UP2, UPT, UR18, 0x8, URZ ;  /* 0x0000000812077890 */ /* 0x000fe2000ff5e0ff */
[----:B------:R-:W-:Y:S01]  /*0230*/  MOV R28, UR11 ;  /* 0x0000000b001c7c02 */ /* 0x000fe20008000f00 */
[----:B--2---:R-:W-:Y:S02]  /*0240*/  UIADD3 UR5, UP3, UPT, UR14, 0x8, URZ ;  /* 0x000000080e057890 */ /* 0x004fe4000ff7e0ff */
[----:B------:R-:W-:Y:S01]  /*0250*/  UIADD3.X UR10, UPT, UPT, URZ, UR17, URZ, UP1, !UPT ;  /* 0x00000011ff0a7290 */ /* 0x000fe20008ffe4ff */
[----:B------:R-:W-:Y:S01]  /*0260*/  MOV R16, UR9 ;  /* 0x0000000900107c02 */ /* 0x000fe20008000f00 */
[----:B------:R-:W-:Y:S01]  /*0270*/  UIADD3.X UR8, UPT, UPT, URZ, UR19, URZ, UP2, !UPT ;  /* 0x00000013ff087290 */ /* 0x000fe200097fe4ff */
[----:B------:R-:W-:Y:S01]  /*0280*/  MOV R14, UR7 ;  /* 0x00000007000e7c02 */ /* 0x000fe20008000f00 */
[----:B------:R-:W-:Y:S01]  /*0290*/  UIADD3.X UR12, UPT, UPT, URZ, UR13, URZ, UP0, !UPT ;  /* 0x0000000dff0c7290 */ /* 0x000fe200087fe4ff */
[----:B------:R-:W-:Y:S01]  /*02a0*/  MOV R12, UR5 ;  /* 0x00000005000c7c02 */ /* 0x000fe20008000f00 */
[----:B------:R-:W-:Y:S01]  /*02b0*/  UIADD3.X UR6, UPT, UPT, URZ, UR15, URZ, UP3, !UPT ;  /* 0x0000000fff067290 */ /* 0x000fe20009ffe4ff */
[----:B------:R-:W-:Y:S01]  /*02c0*/  MOV R17, UR10 ;  /* 0x0000000a00117c02 */ /* 0x000fe20008000f00 */
[----:B------:R-:W0:Y:S01]  /*02d0*/  LDCU UR14, c[0x0][0x3c0] ;  /* 0x00007800ff0e77ac */ /* 0x000e220008000800 */
[----:B------:R-:W-:-:S02]  /*02e0*/  MOV R15, UR8 ;  /* 0x00000008000f7c02 */ /* 0x000fc40008000f00 */
[----:B------:R-:W-:Y:S01]  /*02f0*/  MOV R29, UR12 ;  /* 0x0000000c001d7c02 */ /* 0x000fe20008000f00 */
[----:B------:R-:W1:Y:S01]  /*0300*/  LDCU UR15, c[0x0][0x3c4] ;  /* 0x00007880ff0f77ac */ /* 0x000e620008000800 */
[----:B------:R-:W-:Y:S01]  /*0310*/  MOV R13, UR6 ;  /* 0x00000006000d7c02 */ /* 0x000fe20008000f00 */
[----:B------:R-:W-:-:S12]  /*0320*/  UIADD3 UR13, UPT, UPT, -UR4, URZ, URZ ;  /* 0x000000ff040d7290 */ /* 0x000fd8000fffe1ff */
.L_x_27:
[----:B------:R-:W2:Y:S04]  /*0330*/  LDG.E R10, desc[UR22][R16.64+-0x8] ;  /* 0xfffff816100a7981 */ /* 0x000ea8000c1e1900 */
[----:B------:R-:W3:Y:S04]  /*0340*/  LDG.E R11, desc[UR22][R28.64+-0x8] ;  /* 0xfffff8161c0b7981 */ /* 0x000ee8000c1e1900 */
[----:B------:R-:W4:Y:S01]  /*0350*/  LDG.E R19, desc[UR22][R14.64+-0x8] ;  /* 0xfffff8160e137981 */ /* 0x000f22000c1e1900 */
[----:B------:R-:W-:Y:S01]  /*0360*/  BSSY.RECONVERGENT B0, `(.L_x_3) ;  /* 0x0000012000007945 */ /* 0x000fe20003800200 */
[----:B--2--5:R-:W-:Y:S01]  /*0370*/  FADD R10, -R5, R10 ;  /* 0x0000000a050a7221 */ /* 0x024fe20000000100 */
[----:B---3--:R-:W-:-:S03]  /*0380*/  FADD R22, -R4, R11 ;  /* 0x0000000b04167221 */ /* 0x008fc60000000100 */
[----:B------:R-:W-:Y:S01]  /*0390*/  FMUL R11, R10, R10 ;  /* 0x0000000a0a0b7220 */ /* 0x000fe20000400000 */
[----:B----4-:R-:W-:-:S03]  /*03a0*/  FADD R20, -R6, R19 ;  /* 0x0000001306147221 */ /* 0x010fc60000000100 */
[----:B------:R-:W-:-:S04]  /*03b0*/  FFMA R11, R22, R22, R11 ;  /* 0x00000016160b7223 */ /* 0x000fc8000000000b */
[----:B------:R-:W-:-:S04]  /*03c0*/  FFMA R2, R20, R20, R11 ;  /* 0x0000001414027223 */ /* 0x000fc8000000000b */
[----:B------:R2:W3:Y:S01]  /*03d0*/  MUFU.RSQ R11, R2 ;  /* 0x00000002000b7308 */ /* 0x0004e20000001400 */
[----:B------:R-:W-:-:S04]  /*03e0*/  IADD3 R0, PT, PT, R2, -0xd000000, RZ ;  /* 0xf300000002007810 */ /* 0x000fc80007ffe0ff */
[----:B------:R-:W-:-:S13]  /*03f0*/  ISETP.GT.U32.AND P0, PT, R0, 0x727fffff, PT ;  /* 0x727fffff0000780c */ /* 0x000fda0003f04070 */
[----:B--23--:R-:W-:Y:S05]  /*0400*/  @!P0 BRA `(.L_x_4) ;  /* 0x00000000000c8947 */ /* 0x00cfea0003800000 */
[----:B------:R-:W-:-:S07]  /*0410*/  MOV R0, 0x430 ;  /* 0x0000043000007802 */ /* 0x000fce0000000f00 */
[----:B01----:R-:W-:Y:S05]  /*0420*/  CALL.REL.NOINC `($__internal_1_$__cuda_sm20_sqrt_rn_f32_slowpath) ;  /* 0x0000001800847944 */ /* 0x003fea0003c00000 */
[----:B------:R-:W-:Y:S05]  /*0430*/  BRA `(.L_x_5) ;  /* 0x0000000000107947 */ /* 0x000fea0003800000 */
.L_x_4:
[----:B------:R-:W-:Y:S01]  /*0440*/  FMUL.FTZ R26, R2, R11 ;  /* 0x0000000b021a7220 */ /* 0x000fe20000410000 */
[----:B------:R-:W-:-:S03]  /*0450*/  FMUL.FTZ R0, R11, 0.5 ;  /* 0x3f0000000b007820 */ /* 0x000fc60000410000 */
[----:B------:R-:W-:-:S04]  /*0460*/  FFMA R11, -R26, R26, R2 ;  /* 0x0000001a1a0b7223 */ /* 0x000fc80000000102 */
[----:B------:R-:W-:-:S07]  /*0470*/  FFMA R26, R11, R0, R26 ;  /* 0x000000000b1a7223 */ /* 0x000fce000000001a */
.L_x_5:
[----:B01----:R-:W-:Y:S05]  /*0480*/  BSYNC.RECONVERGENT B0 ;  /* 0x0000000000007941 */ /* 0x003fea0003800200 */
.L_x_3:
[----:B------:R-:W-:Y:S01]  /*0490*/  FADD R19, R26, UR14 ;  /* 0x0000000e1a137e21 */ /* 0x000fe20008000000 */
[----:B------:R-:W-:Y:S04]  /*04a0*/  BSSY.RECONVERGENT B0, `(.L_x_6) ;  /* 0x000000d000007945 */ /* 0x000fe80003800200 */
[----:B------:R-:W-:-:S04]  /*04b0*/  IADD3 R0, PT, PT, R19, 0x1800000, RZ ;  /* 0x0180000013007810 */ /* 0x000fc80007ffe0ff */
[----:B------:R-:W-:-:S04]  /*04c0*/  LOP3.LUT R0, R0, 0x7f800000, RZ, 0xc0, !PT ;  /* 0x7f80000000007812 */ /* 0x000fc800078ec0ff */
[----:B------:R-:W-:-:S13]  /*04d0*/  ISETP.GT.U32.AND P0, PT, R0, 0x1ffffff, PT ;  /* 0x01ffffff0000780c */ /* 0x000fda0003f04070 */
[----:B------:R-:W-:Y:S05]  /*04e0*/  @P0 BRA `(.L_x_7) ;  /* 0x0000000000100947 */ /* 0x000fea0003800000 */
[----:B------:R-:W-:Y:S02]  /*04f0*/  MOV R0, R19 ;  /* 0x0000001300007202 */ /* 0x000fe40000000f00 */
[----:B------:R-:W-:-:S07]  /*0500*/  MOV R2, 0x520 ;  /* 0x0000052000027802 */ /* 0x000fce0000000f00 */
[----:B------:R-:W-:Y:S05]  /*0510*/  CALL.REL.NOINC `($__internal_0_$__cuda_sm20_rcp_rn_f32_slowpath) ;  /* 0x0000001400747944 */ /* 0x000fea0003c00000 */
[----:B------:R-:W-:Y:S05]  /*0520*/  BRA `(.L_x_8) ;  /* 0x0000000000107947 */ /* 0x000fea0003800000 */
.L_x_7:
[----:B------:R-:W0:Y:S02]  /*0530*/  MUFU.RCP R0, R19 ;  /* 0x0000001300007308 */ /* 0x000e240000001000 */
[----:B0-----:R-:W-:-:S04]  /*0540*/  FFMA R2, R19, R0, -1 ;  /* 0xbf80000013027423 */ /* 0x001fc80000000000 */
[----:B------:R-:W-:-:S04]  /*0550*/  FADD.FTZ R11, -R2, -RZ ;  /* 0x800000ff020b7221 */ /* 0x000fc80000010100 */
[----:B------:R-:W-:-:S07]  /*0560*/  FFMA R0, R0, R11, R0 ;  /* 0x0000000b00007223 */ /* 0x000fce0000000000 */
.L_x_8:
[----:B------:R-:W-:Y:S05]  /*0570*/  BSYNC.RECONVERGENT B0 ;  /* 0x0000000000007941 */ /* 0x000fea0003800200 */
.L_x_6:
[----:B------:R-:W2:Y:S04]  /*0580*/  LDG.E R18, desc[UR22][R16.64+-0x4] ;  /* 0xfffffc1610127981 */ /* 0x000ea8000c1e1900 */
[----:B------:R-:W3:Y:S04]  /*0590*/  LDG.E R2, desc[UR22][R12.64+-0x8] ;  /* 0xfffff8160c027981 */ /* 0x000ee8000c1e1900 */
[----:B------:R-:W4:Y:S04]  /*05a0*/  LDG.E R11, desc[UR22][R28.64+-0x4] ;  /* 0xfffffc161c0b7981 */ /* 0x000f28000c1e1900 */
[----:B------:R-:W5:Y:S01]  /*05b0*/  LDG.E R19, desc[UR22][R14.64+-0x4] ;  /* 0xfffffc160e137981 */ /* 0x000f62000c1e1900 */
[----:B------:R-:W-:Y:S01]  /*05c0*/  BSSY.RECONVERGENT B0, `(.L_x_9) ;  /* 0x0000019000007945 */ /* 0x000fe20003800200 */
[----:B--2---:R-:W-:Y:S01]  /*05d0*/  FADD R18, -R5, R18 ;  /* 0x0000001205127221 */ /* 0x004fe20000000100 */
[----:B---3--:R-:W-:-:S03]  /*05e0*/  FMUL R23, R2, UR15 ;  /* 0x0000000f02177c20 */ /* 0x008fc60008400000 */
[----:B------:R-:W-:Y:S01]  /*05f0*/  FMUL R2, R18, R18 ;  /* 0x0000001212027220 */ /* 0x000fe20000400000 */
[----:B----4-:R-:W-:Y:S01]  /*0600*/  FADD R11, -R4, R11 ;  /* 0x0000000b040b7221 */ /* 0x010fe20000000100 */
[-C--:B------:R-:W-:Y:S01]  /*0610*/  FMUL R23, R23, R0.reuse ;  /* 0x0000000017177220 */ /* 0x080fe20000400000 */
[----:B-----5:R-:W-:Y:S02]  /*0620*/  FADD R19, -R6, R19 ;  /* 0x0000001306137221 */ /* 0x020fe40000000100 */
[----:B------:R-:W-:Y:S01]  /*0630*/  FFMA R2, R11, R11, R2 ;  /* 0x0000000b0b027223 */ /* 0x000fe20000000002 */
[----:B------:R-:W-:-:S03]  /*0640*/  FMUL R23, R23, R0 ;  /* 0x0000000017177220 */ /* 0x000fc60000400000 */
[----:B------:R-:W-:Y:S01]  /*0650*/  FFMA R2, R19, R19, R2 ;  /* 0x0000001313027223 */ /* 0x000fe20000000002 */
[----:B------:R-:W-:-:S03]  /*0660*/  FMUL R25, R23, R0 ;  /* 0x0000000017197220 */ /* 0x000fc60000400000 */
[----:B------:R0:W1:Y:S01]  /*0670*/  MUFU.RSQ R23, R2 ;  /* 0x0000000200177308 */ /* 0x0000620000001400 */
[----:B------:R-:W-:Y:S01]  /*0680*/  IADD3 R0, PT, PT, R2, -0xd000000, RZ ;  /* 0xf300000002007810 */ /* 0x000fe20007ffe0ff */
[-C--:B------:R-:W-:Y:S01]  /*0690*/  FFMA R22, R22, R25.reuse, R9 ;  /* 0x0000001916167223 */ /* 0x080fe20000000009 */
[-C--:B------:R-:W-:Y:S01]  /*06a0*/  FFMA R21, R10, R25.reuse, R21 ;  /* 0x000000190a157223 */ /* 0x080fe20000000015 */
[----:B------:R-:W-:Y:S01]  /*06b0*/  FFMA R20, R20, R25, R8 ;  /* 0x0000001914147223 */ /* 0x000fe20000000008 */
[----:B------:R-:W-:-:S13]  /*06c0*/  ISETP.GT.U32.AND P0, PT, R0, 0x727fffff, PT ;  /* 0x727fffff0000780c */ /* 0x000fda0003f04070 */
[----:B01----:R-:W-:Y:S05]  /*06d0*/  @!P0 BRA `(.L_x_10) ;  /* 0x00000000000c8947 */ /* 0x003fea0003800000 */
[----:B------:R-:W-:-:S07]  /*06e0*/  MOV R0, 0x700 ;  /* 0x0000070000007802 */ /* 0x000fce0000000f00 */
[----:B------:R-:W-:Y:S05]  /*06f0*/  CALL.REL.NOINC `($__internal_1_$__cuda_sm20_sqrt_rn_f32_slowpath) ;  /* 0x0000001400d07944 */ /* 0x000fea0003c00000 */
[----:B------:R-:W-:Y:S05]  /*0700*/  BRA `(.L_x_11) ;  /* 0x0000000000107947 */ /* 0x000fea0003800000 */
.L_x_10:
[----:B------:R-:W-:Y:S01]  /*0710*/  FMUL.FTZ R9, R2, R23 ;  /* 0x0000001702097220 */ /* 0x000fe20000410000 */
[----:B------:R-:W-:-:S03]  /*0720*/  FMUL.FTZ R23, R23, 0.5 ;  /* 0x3f00000017177820 */ /* 0x000fc60000410000 */
[----:B------:R-:W-:-:S04]  /*0730*/  FFMA R2, -R9, R9, R2 ;  /* 0x0000000909027223 */ /* 0x000fc80000000102 */
[----:B------:R-:W-:-:S07]  /*0740*/  FFMA R26, R2, R23, R9 ;  /* 0x00000017021a7223 */ /* 0x000fce0000000009 */
.L_x_11:
[----:B------:R-:W-:Y:S05]  /*0750*/  BSYNC.RECONVERGENT B0 ;  /* 0x0000000000007941 */ /* 0x000fea0003800200 */
.L_x_9:
        /* <DEDUP_REMOVED lines=10> */
.L_x_13:
[----:B------:R-:W0:Y:S02]  /*0800*/  MUFU.RCP R0, R23 ;  /* 0x0000001700007308 */ /* 0x000e240000001000 */
[----:B0-----:R-:W-:-:S04]  /*0810*/  FFMA R2, R23, R0, -1 ;  /* 0xbf80000017027423 */ /* 0x001fc80000000000 */
[----:B------:R-:W-:-:S04]  /*0820*/  FADD.FTZ R9, -R2, -RZ ;  /* 0x800000ff02097221 */ /* 0x000fc80000010100 */
[----:B------:R-:W-:-:S07]  /*0830*/  FFMA R0, R0, R9, R0 ;  /* 0x0000000900007223 */ /* 0x000fce0000000000 */
.L_x_14:
[----:B------:R-:W-:Y:S05]  /*0840*/  BSYNC.RECONVERGENT B0 ;  /* 0x0000000000007941 */ /* 0x000fea0003800200 */
.L_x_12:
        /* <DEDUP_REMOVED lines=25> */
.L_x_16:
[----:B------:R-:W-:Y:S01]  /*09e0*/  FMUL.FTZ R21, R2, R23 ;  /* 0x0000001702157220 */ /* 0x000fe20000410000 */
[----:B------:R-:W-:-:S03]  /*09f0*/  FMUL.FTZ R23, R23, 0.5 ;  /* 0x3f00000017177820 */ /* 0x000fc60000410000 */
[----:B------:R-:W-:-:S04]  /*0a00*/  FFMA R2, -R21, R21, R2 ;  /* 0x0000001515027223 */ /* 0x000fc80000000102 */
[----:B------:R-:W-:-:S07]  /*0a10*/  FFMA R26, R2, R23, R21 ;  /* 0x00000017021a7223 */ /* 0x000fce0000000015 */
.L_x_17:
[----:B------:R-:W-:Y:S05]  /*0a20*/  BSYNC.RECONVERGENT B0 ;  /* 0x0000000000007941 */ /* 0x000fea0003800200 */
.L_x_15:
        /* <DEDUP_REMOVED lines=10> */
.L_x_19:
[----:B------:R-:W0:Y:S02]  /*0ad0*/  MUFU.RCP R0, R23 ;  /* 0x0000001700007308 */ /* 0x000e240000001000 */
[----:B0-----:R-:W-:-:S04]  /*0ae0*/  FFMA R2, R23, R0, -1 ;  /* 0xbf80000017027423 */ /* 0x001fc80000000000 */
[----:B------:R-:W-:-:S04]  /*0af0*/  FADD.FTZ R21, -R2, -RZ ;  /* 0x800000ff02157221 */ /* 0x000fc80000010100 */
[----:B------:R-:W-:-:S07]  /*0b00*/  FFMA R0, R0, R21, R0 ;  /* 0x0000001500007223 */ /* 0x000fce0000000000 */
.L_x_20:
[----:B------:R-:W-:Y:S05]  /*0b10*/  BSYNC.RECONVERGENT B0 ;  /* 0x0000000000007941 */ /* 0x000fea0003800200 */
.L_x_18:
        /* <DEDUP_REMOVED lines=25> */
.L_x_22:
[----:B------:R-:W-:Y:S01]  /*0cb0*/  FMUL.FTZ R11, R2, R23 ;  /* 0x00000017020b7220 */ /* 0x000fe20000410000 */
[----:B------:R-:W-:-:S03]  /*0cc0*/  FMUL.FTZ R23, R23, 0.5 ;  /* 0x3f00000017177820 */ /* 0x000fc60000410000 */
[----:B------:R-:W-:-:S04]  /*0cd0*/  FFMA R2, -R11, R11, R2 ;  /* 0x0000000b0b027223 */ /* 0x000fc80000000102 */
[----:B------:R-:W-:-:S07]  /*0ce0*/  FFMA R26, R2, R23, R11 ;  /* 0x00000017021a7223 */ /* 0x000fce000000000b */
.L_x_23:
[----:B------:R-:W-:Y:S05]  /*0cf0*/  BSYNC.RECONVERGENT B0 ;  /* 0x0000000000007941 */ /* 0x000fea0003800200 */
.L_x_21:
        /* <DEDUP_REMOVED lines=10> */
.L_x_25:
[----:B------:R-:W0:Y:S02]  /*0da0*/  MUFU.RCP R0, R23 ;  /* 0x0000001700007308 */ /* 0x000e240000001000 */
[----:B0-----:R-:W-:-:S04]  /*0db0*/  FFMA R2, R23, R0, -1 ;  /* 0xbf80000017027423 */ /* 0x001fc80000000000 */
[----:B------:R-:W-:-:S04]  /*0dc0*/  FADD.FTZ R11, -R2, -RZ ;  /* 0x800000ff020b7221 */ /* 0x000fc80000010100 */
[----:B------:R-:W-:-:S07]  /*0dd0*/  FFMA R0, R0, R11, R0 ;  /* 0x0000000b00007223 */ /* 0x000fce0000000000 */
.L_x_26:
[----:B------:R-:W-:Y:S05]  /*0de0*/  BSYNC.RECONVERGENT B0 ;  /* 0x0000000000007941 */ /* 0x000fea0003800200 */
.L_x_24:
[----:B------:R0:W2:Y:S01]  /*0df0*/  LDG.E R2, desc[UR22][R12.64+0x4] ;  /* 0x000004160c027981 */ /* 0x0000a2000c1e1900 */
[----:B------:R-:W-:Y:S01]  /*0e00*/  UIADD3 UR13, UPT, UPT, UR13, 0x4, URZ ;  /* 0x000000040d0d7890 */ /* 0x000fe2000fffe0ff */
[----:B------:R-:W-:Y:S02]  /*0e10*/  IADD3 R28, P0, PT, R28, 0x10, RZ ;  /* 0x000000101c1c7810 */ /* 0x000fe40007f1e0ff */
[----:B------:R-:W-:Y:S01]  /*0e20*/  IADD3 R16, P1, PT, R16, 0x10, RZ ;  /* 0x0000001010107810 */ /* 0x000fe20007f3e0ff */
[----:B------:R-:W-:Y:S01]  /*0e30*/  UISETP.NE.AND UP0, UPT, UR13, URZ, UPT ;  /* 0x000000ff0d00728c */ /* 0x000fe2000bf05270 */
[----:B------:R-:W-:Y:S02]  /*0e40*/  IADD3.X R29, PT, PT, RZ, R29, RZ, P0, !PT ;  /* 0x0000001dff1d7210 */ /* 0x000fe400007fe4ff */
[----:B------:R-:W-:Y:S02]  /*0e50*/  IADD3.X R17, PT, PT, RZ, R17, RZ, P1, !PT ;  /* 0x00000011ff117210 */ /* 0x000fe40000ffe4ff */
[----:B------:R-:W-:-:S02]  /*0e60*/  IADD3 R14, P0, PT, R14, 0x10, RZ ;  /* 0x000000100e0e7810 */ /* 0x000fc40007f1e0ff */
[----:B0-----:R-:W-:Y:S02]  /*0e70*/  IADD3 R12, P1, PT, R12, 0x10, RZ ;  /* 0x000000100c0c7810 */ /* 0x001fe40007f3e0ff */
[----:B------:R-:W-:Y:S02]  /*0e80*/  IADD3.X R15, PT, PT, RZ, R15, RZ, P0, !PT ;  /* 0x0000000fff0f7210 */ /* 0x000fe400007fe4ff */
[----:B------:R-:W-:Y:S01]  /*0e90*/  IADD3.X R13, PT, PT, RZ, R13, RZ, P1, !PT ;  /* 0x0000000dff0d7210 */ /* 0x000fe20000ffe4ff */
[----:B--2---:R-:W-:-:S04]  /*0ea0*/  FMUL R11, R2, UR15 ;  /* 0x0000000f020b7c20 */ /* 0x004fc80008400000 */
[----:B------:R-:W-:-:S04]  /*0eb0*/  FMUL R11, R11, R0 ;  /* 0x000000000b0b7220 */ /* 0x000fc80000400000 */
[----:B------:R-:W-:-:S04]  /*0ec0*/  FMUL R11, R11, R0 ;  /* 0x000000000b0b7220 */ /* 0x000fc80000400000 */
[----:B------:R-:W-:-:S04]  /*0ed0*/  FMUL R11, R11, R0 ;  /* 0x000000000b0b7220 */ /* 0x000fc80000400000 */
[-C--:B------:R-:W-:Y:S01]  /*0ee0*/  FFMA R9, R21, R11.reuse, R9 ;  /* 0x0000000b15097223 */ /* 0x080fe20000000009 */
[-C--:B------:R-:W-:Y:S01]  /*0ef0*/  FFMA R21, R20, R11.reuse, R18 ;  /* 0x0000000b14157223 */ /* 0x080fe20000000012 */
[----:B------:R-:W-:Y:S01]  /*0f00*/  FFMA R8, R22, R11, R19 ;  /* 0x0000000b16087223 */ /* 0x000fe20000000013 */
[----:B------:R-:W-:Y:S06]  /*0f10*/  BRA.U UP0, `(.L_x_27) ;  /* 0xfffffff500047547 */ /* 0x000fec000b83ffff */
.L_x_2:
[----:B------:R-:W-:-:S09]  /*0f20*/  UISETP.NE.AND UP0, UPT, UR20, URZ, UPT ;  /* 0x000000ff1400728c */ /* 0x000fd2000bf05270 */
[----:B------:R-:W-:Y:S05]  /*0f30*/  BRA.U !UP0, `(.L_x_1) ;  /* 0x0000000908907547 */ /* 0x000fea000b800000 */
[----:B------:R-:W-:-:S09]  /*0f40*/  UISETP.NE.AND UP0, UPT, UR20, 0x1, UPT ;  /* 0x000000011400788c */ /* 0x000fd2000bf05270 */
[----:B------:R-:W-:Y:S05]  /*0f50*/  BRA.U !UP0, `(.L_x_28) ;  /* 0x00000005089c7547 */ /* 0x000fea000b800000 */
[----:B------:R-:W0:Y:S08]  /*0f60*/  LDC.64 R16, c[0x0][0x390] ;  /* 0x0000e400ff107b82 */ /* 0x000e300000000a00 */
[----:B------:R-:W1:Y:S08]  /*0f70*/  LDC.64 R18, c[0x0][0x388] ;  /* 0x0000e200ff127b82 */ /* 0x000e700000000a00 */
[----:B------:R-:W2:Y:S01]  /*0f80*/  LDC.64 R10, c[0x0][0x398] ;  /* 0x0000e600ff0a7b82 */ /* 0x000ea20000000a00 */
[----:B0-----:R-:W-:-:S05]  /*0f90*/  IMAD.WIDE.U32 R16, R7, 0x4, R16 ;  /* 0x0000000407107825 */ /* 0x001fca00078e0010 */
[----:B------:R-:W3:Y:S01]  /*0fa0*/  LDG.E R14, desc[UR22][R16.64] ;  /* 0x00000016100e7981 */ /* 0x000ee2000c1e1900 */
[----:B-1----:R-:W-:-:S05]  /*0fb0*/  IMAD.WIDE.U32 R18, R7, 0x4, R18 ;  /* 0x0000000407127825 */ /* 0x002fca00078e0012 */
[----:B------:R-:W4:Y:S01]  /*0fc0*/  LDG.E R15, desc[UR22][R18.64] ;  /* 0x00000016120f7981 */ /* 0x000f22000c1e1900 */
[----:B--2---:R-:W-:-:S05]  /*0fd0*/  IMAD.WIDE.U32 R10, R7, 0x4, R10 ;  /* 0x00000004070a7825 */ /* 0x004fca00078e000a */
[----:B------:R-:W2:Y:S01]  /*0fe0*/  LDG.E R13, desc[UR22][R10.64] ;  /* 0x000000160a0d7981 */ /* 0x000ea2000c1e1900 */
[----:B------:R-:W-:Y:S01]  /*0ff0*/  BSSY.RECONVERGENT B0, `(.L_x_29) ;  /* 0x0000012000007945 */ /* 0x000fe20003800200 */
[----:B---3-5:R-:W-:-:S04]  /*1000*/  FADD R14, -R5, R14 ;  /* 0x0000000e050e7221 */ /* 0x028fc80000000100 */
[----:B------:R-:W-:Y:S01]  /*1010*/  FMUL R0, R14, R14 ;  /* 0x0000000e0e007220 */ /* 0x000fe20000400000 */
[----:B----4-:R-:W-:-:S04]  /*1020*/  FADD R15, -R4, R15 ;  /* 0x0000000f040f7221 */ /* 0x010fc80000000100 */
[----:B------:R-:W-:Y:S01]  /*1030*/  FFMA R0, R15, R15, R0 ;  /* 0x0000000f0f007223 */ /* 0x000fe20000000000 */
[----:B--2---:R-:W-:-:S04]  /*1040*/  FADD R13, -R6, R13 ;  /* 0x0000000d060d7221 */ /* 0x004fc80000000100 */
[----:B------:R-:W-:-:S05]  /*1050*/  FFMA R2, R13, R13, R0 ;  /* 0x0000000d0d027223 */ /* 0x000fca0000000000 */
[----:B------:R-:W-:Y:S01]  /*1060*/  IADD3 R0, PT, PT, R2, -0xd000000, RZ ;  /* 0xf300000002007810 */ /* 0x000fe20007ffe0ff */
[----:B------:R0:W1:Y:S03]  /*1070*/  MUFU.RSQ R23, R2 ;  /* 0x0000000200177308 */ /* 0x0000660000001400 */
[----:B------:R-:W-:-:S13]  /*1080*/  ISETP.GT.U32.AND P0, PT, R0, 0x727fffff, PT ;  /* 0x727fffff0000780c */ /* 0x000fda0003f04070 */
[----:B0-----:R-:W-:Y:S05]  /*1090*/  @!P0 BRA `(.L_x_30) ;  /* 0x00000000000c8947 */ /* 0x001fea0003800000 */
[----:B------:R-:W-:-:S07]  /*10a0*/  MOV R0, 0x10c0 ;  /* 0x000010c000007802 */ /* 0x000fce0000000f00 */
[----:B-1----:R-:W-:Y:S05]  /*10b0*/  CALL.REL.NOINC `($__internal_1_$__cuda_sm20_sqrt_rn_f32_slowpath) ;  /* 0x0000000c00607944 */ /* 0x002fea0003c00000 */
[----:B------:R-:W-:Y:S05]  /*10c0*/  BRA `(.L_x_31) ;  /* 0x0000000000107947 */ /* 0x000fea0003800000 */
.L_x_30:
[----:B-1----:R-:W-:Y:S01]  /*10d0*/  FMUL.FTZ R26, R2, R23 ;  /* 0x00000017021a7220 */ /* 0x002fe20000410000 */
[----:B------:R-:W-:-:S03]  /*10e0*/  FMUL.FTZ R0, R23, 0.5 ;  /* 0x3f00000017007820 */ /* 0x000fc60000410000 */
[----:B------:R-:W-:-:S04]  /*10f0*/  FFMA R23, -R26, R26, R2 ;  /* 0x0000001a1a177223 */ /* 0x000fc80000000102 */
[----:B------:R-:W-:-:S07]  /*1100*/  FFMA R26, R23, R0, R26 ;  /* 0x00000000171a7223 */ /* 0x000fce000000001a */
.L_x_31:
[----:B------:R-:W-:Y:S05]  /*1110*/  BSYNC.RECONVERGENT B0 ;  /* 0x0000000000007941 */ /* 0x000fea0003800200 */
.L_x_29:
[----:B------:R-:W0:Y:S01]  /*1120*/  LDCU UR4, c[0x0][0x3c0] ;  /* 0x00007800ff0477ac */ /* 0x000e220008000800 */
[----:B------:R-:W-:Y:S01]  /*1130*/  BSSY.RECONVERGENT B0, `(.L_x_32) ;  /* 0x000000e000007945 */ /* 0x000fe20003800200 */
[----:B0-----:R-:W-:-:S05]  /*1140*/  FADD R25, R26, UR4 ;  /* 0x000000041a197e21 */ /* 0x001fca0008000000 */
        /* <DEDUP_REMOVED lines=8> */
.L_x_33:
[----:B------:R-:W0:Y:S02]  /*11d0*/  MUFU.RCP R0, R25 ;  /* 0x0000001900007308 */ /* 0x000e240000001000 */
[----:B0-----:R-:W-:-:S04]  /*11e0*/  FFMA R2, R25, R0, -1 ;  /* 0xbf80000019027423 */ /* 0x001fc80000000000 */
[----:B------:R-:W-:-:S04]  /*11f0*/  FADD.FTZ R23, -R2, -RZ ;  /* 0x800000ff02177221 */ /* 0x000fc80000010100 */
[----:B------:R-:W-:-:S07]  /*1200*/  FFMA R0, R0, R23, R0 ;  /* 0x0000001700007223 */ /* 0x000fce0000000000 */
.L_x_34:
[----:B------:R-:W-:Y:S05]  /*1210*/  BSYNC.RECONVERGENT B0 ;  /* 0x0000000000007941 */ /* 0x000fea0003800200 */
.L_x_32:
[----:B------:R-:W0:Y:S01]  /*1220*/  LDC.64 R22, c[0x0][0x3b8] ;  /* 0x0000ee00ff167b82 */ /* 0x000e220000000a00 */
[----:B------:R0:W2:Y:S01]  /*1230*/  LDG.E R12, desc[UR22][R16.64+0x4] ;  /* 0x00000416100c7981 */ /* 0x0000a2000c1e1900 */
[----:B------:R-:W1:Y:S03]  /*1240*/  LDCU UR4, c[0x0][0x3c4] ;  /* 0x00007880ff0477ac */ /* 0x000e660008000800 */
[----:B------:R-:W3:Y:S01]  /*1250*/  LDG.E R19, desc[UR22][R18.64+0x4] ;  /* 0x0000041612137981 */ /* 0x000ee2000c1e1900 */
[----:B0-----:R-:W-:-:S03]  /*1260*/  IMAD.WIDE.U32 R16, R7, 0x4, R22 ;  /* 0x0000000407107825 */ /* 0x001fc600078e0016 */
[----:B------:R2:W4:Y:S04]  /*1270*/  LDG.E R23, desc[UR22][R10.64+0x4] ;  /* 0x000004160a177981 */ /* 0x000528000c1e1900 */
[----:B------:R-:W1:Y:S01]  /*1280*/  LDG.E R2, desc[UR22][R16.64] ;  /* 0x0000001610027981 */ /* 0x000e62000c1e1900 */
[----:B------:R-:W-:Y:S01]  /*1290*/  BSSY.RECONVERGENT B0, `(.L_x_35) ;  /* 0x0000019000007945 */ /* 0x000fe20003800200 */
[----:B--2---:R-:W-:Y:S01]  /*12a0*/  FADD R11, -R5, R12 ;  /* 0x0000000c050b7221 */ /* 0x004fe20000000100 */
[----:B---3--:R-:W-:-:S03]  /*12b0*/  FADD R12, -R4, R19 ;  /* 0x00000013040c7221 */ /* 0x008fc60000000100 */
[----:B------:R-:W-:-:S04]  /*12c0*/  FMUL R25, R11, R11 ;  /* 0x0000000b0b197220 */ /* 0x000fc80000400000 */
[----:B------:R-:W-:Y:S01]  /*12d0*/  FFMA R25, R12, R12, R25 ;  /* 0x0000000c0c197223 */ /* 0x000fe20000000019 */
[----:B----4-:R-:W-:Y:S01]  /*12e0*/  FADD R10, -R6, R23 ;  /* 0x00000017060a7221 */ /* 0x010fe20000000100 */
[----:B-1----:R-:W-:-:S03]  /*12f0*/  FMUL R23, R2, UR4 ;  /* 0x0000000402177c20 */ /* 0x002fc60008400000 */
[----:B------:R-:W-:-:S05]  /*1300*/  FFMA R2, R10, R10, R25 ;  /* 0x0000000a0a027223 */ /* 0x000fca0000000019 */
[----:B------:R-:W-:Y:S01]  /*1310*/  IADD3 R18, PT, PT, R2, -0xd000000, RZ ;  /* 0xf300000002127810 */ /* 0x000fe20007ffe0ff */
[----:B------:R-:W-:-:S03]  /*1320*/  FMUL R23, R23, R0 ;  /* 0x0000000017177220 */ /* 0x000fc60000400000 */
[----:B------:R-:W-:Y:S01]  /*1330*/  ISETP.GT.U32.AND P0, PT, R18, 0x727fffff, PT ;  /* 0x727fffff1200780c */ /* 0x000fe20003f04070 */
[----:B------:R0:W1:Y:S01]  /*1340*/  MUFU.RSQ R19, R2 ;  /* 0x0000000200137308 */ /* 0x0000620000001400 */
[----:B------:R-:W-:-:S04]  /*1350*/  FMUL R23, R23, R0 ;  /* 0x0000000017177220 */ /* 0x000fc80000400000 */
[----:B------:R-:W-:-:S04]  /*1360*/  FMUL R0, R23, R0 ;  /* 0x0000000017007220 */ /* 0x000fc80000400000 */
[-C--:B------:R-:W-:Y:S01]  /*1370*/  FFMA R9, R15, R0.reuse, R9 ;  /* 0x000000000f097223 */ /* 0x080fe20000000009 */
[-C--:B------:R-:W-:Y:S01]  /*1380*/  FFMA R21, R14, R0.reuse, R21 ;  /* 0x000000000e157223 */ /* 0x080fe20000000015 */
[----:B------:R-:W-:Y:S01]  /*1390*/  FFMA R8, R13, R0, R8 ;  /* 0x000000000d087223 */ /* 0x000fe20000000008 */
[----:B0-----:R-:W-:Y:S06]  /*13a0*/  @!P0 BRA `(.L_x_36) ;  /* 0x00000000000c8947 */ /* 0x001fec0003800000 */
[----:B------:R-:W-:-:S07]  /*13b0*/  MOV R0, 0x13d0 ;  /* 0x000013d000007802 */ /* 0x000fce0000000f00 */
[----:B-1----:R-:W-:Y:S05]  /*13c0*/  CALL.REL.NOINC `($__internal_1_$__cuda_sm20_sqrt_rn_f32_slowpath) ;  /* 0x00000008009c7944 */ /* 0x002fea0003c00000 */
[----:B------:R-:W-:Y:S05]  /*13d0*/  BRA `(.L_x_37) ;  /* 0x0000000000107947 */ /* 0x000fea0003800000 */
.L_x_36:
[----:B-1----:R-:W-:Y:S01]  /*13e0*/  FMUL.FTZ R26, R2, R19 ;  /* 0x00000013021a7220 */ /* 0x002fe20000410000 */
[----:B------:R-:W-:-:S03]  /*13f0*/  FMUL.FTZ R0, R19, 0.5 ;  /* 0x3f00000013007820 */ /* 0x000fc60000410000 */
[----:B------:R-:W-:-:S04]  /*1400*/  FFMA R13, -R26, R26, R2 ;  /* 0x0000001a1a0d7223 */ /* 0x000fc80000000102 */
[----:B------:R-:W-:-:S07]  /*1410*/  FFMA R26, R13, R0, R26 ;  /* 0x000000000d1a7223 */ /* 0x000fce000000001a */
.L_x_37:
[----:B------:R-:W-:Y:S05]  /*1420*/  BSYNC.RECONVERGENT B0 ;  /* 0x0000000000007941 */ /* 0x000fea0003800200 */
.L_x_35:
        /* <DEDUP_REMOVED lines=11> */
.L_x_39:
[----:B------:R-:W0:Y:S02]  /*14e0*/  MUFU.RCP R0, R15 ;  /* 0x0000000f00007308 */ /* 0x000e240000001000 */
[----:B0-----:R-:W-:-:S04]  /*14f0*/  FFMA R2, R15, R0, -1 ;  /* 0xbf8000000f027423 */ /* 0x001fc80000000000 */
[----:B------:R-:W-:-:S04]  /*1500*/  FADD.FTZ R13, -R2, -RZ ;  /* 0x800000ff020d7221 */ /* 0x000fc80000010100 */
[----:B------:R-:W-:-:S07]  /*1510*/  FFMA R0, R0, R13, R0 ;  /* 0x0000000d00007223 */ /* 0x000fce0000000000 */
.L_x_40:
[----:B------:R-:W-:Y:S05]  /*1520*/  BSYNC.RECONVERGENT B0 ;  /* 0x0000000000007941 */ /* 0x000fea0003800200 */
.L_x_38:
[----:B------:R-:W2:Y:S01]  /*1530*/  LDG.E R16, desc[UR22][R16.64+0x4] ;  /* 0x0000041610107981 */ /* 0x000ea2000c1e1900 */
[----:B------:R-:W2:Y:S01]  /*1540*/  LDCU UR4, c[0x0][0x3c4] ;  /* 0x00007880ff0477ac */ /* 0x000ea20008000800 */
[----:B------:R-:W-:Y:S01]  /*1550*/  IADD3 R7, PT, PT, R7, 0x2, RZ ;  /* 0x0000000207077810 */ /* 0x000fe20007ffe0ff */
[----:B--2---:R-:W-:-:S04]  /*1560*/  FMUL R13, R16, UR4 ;  /* 0x00000004100d7c20 */ /* 0x004fc80008400000 */
[----:B------:R-:W-:-:S04]  /*1570*/  FMUL R13, R13, R0 ;  /* 0x000000000d0d7220 */ /* 0x000fc80000400000 */
[----:B------:R-:W-:-:S04]  /*1580*/  FMUL R13, R13, R0 ;  /* 0x000000000d0d7220 */ /* 0x000fc80000400000 */
[----:B------:R-:W-:-:S04]  /*1590*/  FMUL R13, R13, R0 ;  /* 0x000000000d0d7220 */ /* 0x000fc80000400000 */
[-C--:B------:R-:W-:Y:S01]  /*15a0*/  FFMA R9, R12, R13.reuse, R9 ;  /* 0x0000000d0c097223 */ /* 0x080fe20000000009 */
[-C--:B------:R-:W-:Y:S01]  /*15b0*/  FFMA R21, R11, R13.reuse, R21 ;  /* 0x0000000d0b157223 */ /* 0x080fe20000000015 */
[----:B------:R-:W-:-:S07]  /*15c0*/  FFMA R8, R10, R13, R8 ;  /* 0x0000000d0a087223 */ /* 0x000fce0000000008 */
.L_x_28:
[----:B------:R-:W0:Y:S02]  /*15d0*/  LDCU UR4, c[0x0][0x380] ;  /* 0x00007000ff0477ac */ /* 0x000e240008000800 */
[----:B0-----:R-:W-:-:S04]  /*15e0*/  ULOP3.LUT UR4, UR4, 0x1, URZ, 0xc0, !UPT ;  /* 0x0000000104047892 */ /* 0x001fc8000f8ec0ff */
[----:B------:R-:W-:-:S09]  /*15f0*/  UISETP.NE.U32.AND UP0, UPT, UR4, 0x1, UPT ;  /* 0x000000010400788c */ /* 0x000fd2000bf05070 */
[----:B------:R-:W-:Y:S05]  /*1600*/  BRA.U UP0, `(.L_x_1) ;  /* 0x0000000100dc7547 */ /* 0x000fea000b800000 */
[----:B------:R-:W0:Y:S08]  /*1610*/  LDC.64 R12, c[0x0][0x390] ;  /* 0x0000e400ff0c7b82 */ /* 0x000e300000000a00 */
[----:B------:R-:W1:Y:S08]  /*1620*/  LDC.64 R10, c[0x0][0x388] ;  /* 0x0000e200ff0a7b82 */ /* 0x000e700000000a00 */
[----:B------:R-:W2:Y:S01]  /*1630*/  LDC.64 R14, c[0x0][0x398] ;  /* 0x0000e600ff0e7b82 */ /* 0x000ea20000000a00 */
[----:B0-----:R-:W-:-:S06]  /*1640*/  IMAD.WIDE.U32 R12, R7, 0x4, R12 ;  /* 0x00000004070c7825 */ /* 0x001fcc00078e000c */
[----:B------:R-:W3:Y:S01]  /*1650*/  LDG.E R12, desc[UR22][R12.64] ;  /* 0x000000160c0c7981 */ /* 0x000ee2000c1e1900 */
[----:B-1----:R-:W-:-:S06]  /*1660*/  IMAD.WIDE.U32 R10, R7, 0x4, R10 ;  /* 0x00000004070a7825 */ /* 0x002fcc00078e000a */
[----:B------:R-:W4:Y:S01]  /*1670*/  LDG.E R11, desc[UR22][R10.64] ;  /* 0x000000160a0b7981 */ /* 0x000f22000c1e1900 */
[----:B--2---:R-:W-:-:S06]  /*1680*/  IMAD.WIDE.U32 R14, R7, 0x4, R14 ;  /* 0x00000004070e7825 */ /* 0x004fcc00078e000e */
        /* <DEDUP_REMOVED lines=15> */
.L_x_42:
[----:B-1----:R-:W-:Y:S01]  /*1780*/  FMUL.FTZ R26, R2, R13 ;  /* 0x0000000d021a7220 */ /* 0x002fe20000410000 */
[----:B------:R-:W-:-:S03]  /*1790*/  FMUL.FTZ R0, R13, 0.5 ;  /* 0x3f0000000d007820 */ /* 0x000fc60000410000 */
[----:B------:R-:W-:-:S04]  /*17a0*/  FFMA R11, -R26, R26, R2 ;  /* 0x0000001a1a0b7223 */ /* 0x000fc80000000102 */
[----:B------:R-:W-:-:S07]  /*17b0*/  FFMA R26, R11, R0, R26 ;  /* 0x000000000b1a7223 */ /* 0x000fce000000001a */
.L_x_43:
[----:B------:R-:W-:Y:S05]  /*17c0*/  BSYNC.RECONVERGENT B0 ;  /* 0x0000000000007941 */ /* 0x000fea0003800200 */
.L_x_41:
        /* <DEDUP_REMOVED lines=11> */
.L_x_45:
[----:B------:R-:W0:Y:S02]  /*1880*/  MUFU.RCP R0, R13 ;  /* 0x0000000d00007308 */ /* 0x000e240000001000 */
[----:B0-----:R-:W-:-:S04]  /*1890*/  FFMA R2, R13, R0, -1 ;  /* 0xbf8000000d027423 */ /* 0x001fc80000000000 */
[----:B------:R-:W-:-:S04]  /*18a0*/  FADD.FTZ R11, -R2, -RZ ;  /* 0x800000ff020b7221 */ /* 0x000fc80000010100 */
[----:B------:R-:W-:-:S07]  /*18b0*/  FFMA R0, R0, R11, R0 ;  /* 0x0000000b00007223 */ /* 0x000fce0000000000 */
.L_x_46:
[----:B------:R-:W-:Y:S05]  /*18c0*/  BSYNC.RECONVERGENT B0 ;  /* 0x0000000000007941 */ /* 0x000fea0003800200 */
.L_x_44:
[----:B------:R-:W0:Y:S01]  /*18d0*/  LDC.64 R10, c[0x0][0x3b8] ;  /* 0x0000ee00ff0a7b82 */ /* 0x000e220000000a00 */
[----:B------:R-:W1:Y:S01]  /*18e0*/  LDCU UR4, c[0x0][0x3c4] ;  /* 0x00007880ff0477ac */ /* 0x000e620008000800 */
[----:B0-----:R-:W-:-:S06]  /*18f0*/  IMAD.WIDE.U32 R10, R7, 0x4, R10 ;  /* 0x00000004070a7825 */ /* 0x001fcc00078e000a */
[----:B------:R-:W1:Y:S02]  /*1900*/  LDG.E R10, desc[UR22][R10.64] ;  /* 0x000000160a0a7981 */ /* 0x000e64000c1e1900 */
[----:B-1----:R-:W-:-:S04]  /*1910*/  FMUL R7, R10, UR4 ;  /* 0x000000040a077c20 */ /* 0x002fc80008400000 */
[----:B------:R-:W-:-:S04]  /*1920*/  FMUL R7, R7, R0 ;  /* 0x0000000007077220 */ /* 0x000fc80000400000 */
[----:B------:R-:W-:-:S04]  /*1930*/  FMUL R7, R7, R0 ;  /* 0x0000000007077220 */ /* 0x000fc80000400000 */
[----:B------:R-:W-:-:S04]  /*1940*/  FMUL R7, R7, R0 ;  /* 0x0000000007077220 */ /* 0x000fc80000400000 */
[-C--:B------:R-:W-:Y:S01]  /*1950*/  FFMA R9, R4, R7.reuse, R9 ;  /* 0x0000000704097223 */ /* 0x080fe20000000009 */
[-C--:B------:R-:W-:Y:S01]  /*1960*/  FFMA R21, R5, R7.reuse, R21 ;  /* 0x0000000705157223 */ /* 0x080fe20000000015 */
[----:B------:R-:W-:-:S07]  /*1970*/  FFMA R8, R6, R7, R8 ;  /* 0x0000000706087223 */ /* 0x000fce0000000008 */
.L_x_1:
[----:B------:R-:W0:Y:S02]  /*1980*/  LDCU UR4, c[0x0][0x380] ;  /* 0x00007000ff0477ac */ /* 0x000e240008000800 */
[----:B0-----:R-:W-:-:S13]  /*1990*/  ISETP.GE.AND P0, PT, R3, UR4, PT ;  /* 0x0000000403007c0c */ /* 0x001fda000bf06270 */
[----:B------:R-:W-:Y:S05]  /*19a0*/  @P0 EXIT ;  /* 0x000000000000094d */ /* 0x000fea0003800000 */
[----:B-----5:R-:W0:Y:S01]  /*19b0*/  LDC.64 R4, c[0x0][0x3a0] ;  /* 0x0000e800ff047b82 */ /* 0x020e220000000a00 */
[----:B------:R-:W1:Y:S07]  /*19c0*/  LDCU.64 UR4, c[0x0][0x3c8] ;  /* 0x00007900ff0477ac */ /* 0x000e6e0008000a00 */
[----:B------:R-:W2:Y:S08]  /*19d0*/  LDC.64 R6, c[0x0][0x3a8] ;  /* 0x0000ea00ff067b82 */ /* 0x000eb00000000a00 */
[----:B------:R-:W3:Y:S01]  /*19e0*/  LDC.64 R10, c[0x0][0x3b0] ;  /* 0x0000ec00ff0a7b82 */ /* 0x000ee20000000a00 */
[----:B0-----:R-:W-:-:S05]  /*19f0*/  IMAD.WIDE R4, R3, 0x4, R4 ;  /* 0x0000000403047825 */ /* 0x001fca00078e0204 */
[----:B------:R-:W4:Y:S01]  /*1a00*/  LDG.E R0, desc[UR22][R4.64] ;  /* 0x0000001604007981 */ /* 0x000f22000c1e1900 */
[----:B-1----:R-:W-:Y:S01]  /*1a10*/  FMUL R9, R9, UR4 ;  /* 0x0000000409097c20 */ /* 0x002fe20008400000 */
[----:B--2---:R-:W-:-:S04]  /*1a20*/  IMAD.WIDE R6, R3, 0x4, R6 ;  /* 0x0000000403067825 */ /* 0x004fc800078e0206 */
[----:B----4-:R-:W-:-:S05]  /*1a30*/  FFMA R9, R9, UR5, R0 ;  /* 0x0000000509097c23 */ /* 0x010fca0008000000 */
[----:B------:R-:W-:Y:S04]  /*1a40*/  STG.E desc[UR22][R4.64], R9 ;  /* 0x0000000904007986 */ /* 0x000fe8000c101916 */
[----:B------:R-:W2:Y:S01]  /*1a50*/  LDG.E R0, desc[UR22][R6.64] ;  /* 0x0000001606007981 */ /* 0x000ea2000c1e1900 */
[----:B------:R-:W-:Y:S01]  /*1a60*/  FMUL R21, R21, UR4 ;  /* 0x0000000415157c20 */ /* 0x000fe20008400000 */
[----:B---3--:R-:W-:-:S04]  /*1a70*/  IMAD.WIDE R2, R3, 0x4, R10 ;  /* 0x0000000403027825 */ /* 0x008fc800078e020a */
[----:B--2---:R-:W-:-:S05]  /*1a80*/  FFMA R21, R21, UR5, R0 ;  /* 0x0000000515157c23 */ /* 0x004fca0008000000 */
[----:B------:R-:W-:Y:S04]  /*1a90*/  STG.E desc[UR22][R6.64], R21 ;  /* 0x0000001506007986 */ /* 0x000fe8000c101916 */
[----:B------:R-:W2:Y:S01]  /*1aa0*/  LDG.E R0, desc[UR22][R2.64] ;  /* 0x0000001602007981 */ /* 0x000ea2000c1e1900 */
[----:B------:R-:W-:-:S04]  /*1ab0*/  FMUL R11, R8, UR4 ;  /* 0x00000004080b7c20 */ /* 0x000fc80008400000 */
[----:B--2---:R-:W-:-:S05]  /*1ac0*/  FFMA R11, R11, UR5, R0 ;  /* 0x000000050b0b7c23 */ /* 0x004fca0008000000 */
[----:B------:R-:W-:Y:S01]  /*1ad0*/  STG.E desc[UR22][R2.64], R11 ;  /* 0x0000000b02007986 */ /* 0x000fe2000c101916 */
[----:B------:R-:W-:Y:S05]  /*1ae0*/  EXIT ;  /* 0x000000000000794d */ /* 0x000fea0003800000 */
        .weak           $__internal_0_$__cuda_sm20_rcp_rn_f32_slowpath
        .type           $__internal_0_$__cuda_sm20_rcp_rn_f32_slowpath,@function
        .size           $__internal_0_$__cuda_sm20_rcp_rn_f32_slowpath,($__internal_1_$__cuda_sm20_sqrt_rn_f32_slowpath - $__internal_0_$__cuda_sm20_rcp_rn_f32_slowpath)
$__internal_0_$__cuda_sm20_rcp_rn_f32_slowpath:
[----:B------:R-:W-:Y:S01]  /*1af0*/  SHF.L.U32 R24, R0, 0x1, RZ ;  /* 0x0000000100187819 */ /* 0x000fe200000006ff */
[----:B------:R-:W-:Y:S03]  /*1b00*/  BSSY.RECONVERGENT B1, `(.L_x_47) ;  /* 0x0000030000017945 */ /* 0x000fe60003800200 */
[----:B------:R-:W-:-:S04]  /*1b10*/  SHF.R.U32.HI R24, RZ, 0x18, R24 ;  /* 0x00000018ff187819 */ /* 0x000fc80000011618 */
[----:B------:R-:W-:-:S13]  /*1b20*/  ISETP.NE.U32.AND P0, PT, R24, RZ, PT ;  /* 0x000000ff1800720c */ /* 0x000fda0003f05070 */
[----:B------:R-:W-:Y:S05]  /*1b30*/  @P0 BRA `(.L_x_48) ;  /* 0x0000000000280947 */ /* 0x000fea0003800000 */
[----:B------:R-:W-:-:S04]  /*1b40*/  SHF.L.U32 R23, R0, 0x1, RZ ;  /* 0x0000000100177819 */ /* 0x000fc800000006ff */
[----:B------:R-:W-:-:S13]  /*1b50*/  ISETP.NE.AND P0, PT, R23, RZ, PT ;  /* 0x000000ff1700720c */ /* 0x000fda0003f05270 */
[----:B------:R-:W-:Y:S02]  /*1b60*/  @P0 FFMA R24, R0, 1.84467440737095516160e+19, RZ ;  /* 0x5f80000000180823 */ /* 0x000fe400000000ff */
[----:B------:R-:W-:Y:S08]  /*1b70*/  @!P0 MUFU.RCP R0, R0 ;  /* 0x0000000000008308 */ /* 0x000ff00000001000 */
[----:B------:R-:W0:Y:S02]  /*1b80*/  @P0 MUFU.RCP R23, R24 ;  /* 0x0000001800170308 */ /* 0x000e240000001000 */
[----:B0-----:R-:W-:-:S04]  /*1b90*/  @P0 FFMA R24, R24, R23, -1 ;  /* 0xbf80000018180423 */ /* 0x001fc80000000017 */
[----:B------:R-:W-:-:S04]  /*1ba0*/  @P0 FADD.FTZ R24, -R24, -RZ ;  /* 0x800000ff18180221 */ /* 0x000fc80000010100 */
[----:B------:R-:W-:-:S04]  /*1bb0*/  @P0 FFMA R24, R23, R24, R23 ;  /* 0x0000001817180223 */ /* 0x000fc80000000017 */
[----:B------:R-:W-:Y:S01]  /*1bc0*/  @P0 FFMA R0, R24, 1.84467440737095516160e+19, RZ ;  /* 0x5f80000018000823 */ /* 0x000fe200000000ff */
[----:B------:R-:W-:Y:S06]  /*1bd0*/  BRA `(.L_x_49) ;  /* 0x0000000000887947 */ /* 0x000fec0003800000 */
.L_x_48:
[----:B------:R-:W-:-:S04]  /*1be0*/  IADD3 R25, PT, PT, R24, -0xfd, RZ ;  /* 0xffffff0318197810 */ /* 0x000fc80007ffe0ff */
[----:B------:R-:W-:-:S13]  /*1bf0*/  ISETP.GT.U32.AND P0, PT, R25, 0x1, PT ;  /* 0x000000011900780c */ /* 0x000fda0003f04070 */
[----:B------:R-:W-:Y:S05]  /*1c00*/  @P0 BRA `(.L_x_50) ;  /* 0x0000000000780947 */ /* 0x000fea0003800000 */
[----:B------:R-:W-:Y:S02]  /*1c10*/  LOP3.LUT R26, R0, 0x7fffff, RZ, 0xc0, !PT ;  /* 0x007fffff001a7812 */ /* 0x000fe400078ec0ff */
[----:B------:R-:W-:Y:S02]  /*1c20*/  IADD3 R24, PT, PT, R24, -0xfc, RZ ;  /* 0xffffff0418187810 */ /* 0x000fe40007ffe0ff */
[----:B------:R-:W-:-:S04]  /*1c30*/  LOP3.LUT R26, R26, 0x3f800000, RZ, 0xfc, !PT ;  /* 0x3f8000001a1a7812 */ /* 0x000fc800078efcff */
[----:B------:R-:W0:Y:S02]  /*1c40*/  MUFU.RCP R27, R26 ;  /* 0x0000001a001b7308 */ /* 0x000e240000001000 */
[----:B0-----:R-:W-:-:S04]  /*1c50*/  FFMA R26, R26, R27, -1 ;  /* 0xbf8000001a1a7423 */ /* 0x001fc8000000001b */
[----:B------:R-:W-:-:S04]  /*1c60*/  FADD.FTZ R26, -R26, -RZ ;  /* 0x800000ff1a1a7221 */ /* 0x000fc80000010100 */
[CCC-:B------:R-:W-:Y:S01]  /*1c70*/  FFMA.RM R23, R27.reuse, R26.reuse, R27.reuse ;  /* 0x0000001a1b177223 */ /* 0x1c0fe2000000401b */
[----:B------:R-:W-:Y:S01]  /*1c80*/  FFMA.RP R26, R27, R26, R27 ;  /* 0x0000001a1b1a7223 */ /* 0x000fe2000000801b */
[----:B------:R-:W-:-:S04]  /*1c90*/  HFMA2 R27, -RZ, RZ, 0, 1.78813934326171875e-07 ;  /* 0x00000003ff1b7431 */ /* 0x000fc800000001ff */
[C---:B------:R-:W-:Y:S02]  /*1ca0*/  FSETP.NEU.FTZ.AND P0, PT, R23.reuse, R26, PT ;  /* 0x0000001a1700720b */ /* 0x040fe40003f1d000 */
[----:B------:R-:W-:Y:S02]  /*1cb0*/  LOP3.LUT R23, R23, 0x7fffff, RZ, 0xc0, !PT ;  /* 0x007fffff17177812 */ /* 0x000fe400078ec0ff */
[----:B------:R-:W-:Y:S02]  /*1cc0*/  SEL R26, RZ, 0xffffffff, !P0 ;  /* 0xffffffffff1a7807 */ /* 0x000fe40004000000 */
[----:B------:R-:W-:Y:S02]  /*1cd0*/  SHF.L.U32 R27, R27, R25, RZ ;  /* 0x000000191b1b7219 */ /* 0x000fe400000006ff */
[----:B------:R-:W-:Y:S02]  /*1ce0*/  LOP3.LUT R23, R23, 0x800000, RZ, 0xfc, !PT ;  /* 0x0080000017177812 */ /* 0x000fe400078efcff */
[----:B------:R-:W-:-:S02]  /*1cf0*/  IADD3 R26, PT, PT, -R26, RZ, RZ ;  /* 0x000000ff1a1a7210 */ /* 0x000fc40007ffe1ff */
[----:B------:R-:W-:Y:S02]  /*1d00*/  LOP3.LUT R27, R27, R23, RZ, 0xc0, !PT ;  /* 0x000000171b1b7212 */ /* 0x000fe400078ec0ff */
[-C--:B------:R-:W-:Y:S02]  /*1d10*/  LOP3.LUT P1, RZ, R26, R25.reuse, R23, 0xf8, !PT ;  /* 0x000000191aff7212 */ /* 0x080fe4000782f817 */
[----:B------:R-:W-:Y:S02]  /*1d20*/  SHF.R.U32.HI R27, RZ, R25, R27 ;  /* 0x00000019ff1b7219 */ /* 0x000fe4000001161b */
[----:B------:R-:W-:Y:S02]  /*1d30*/  SHF.R.U32.HI R23, RZ, R24, R23 ;  /* 0x00000018ff177219 */ /* 0x000fe40000011617 */
[C---:B------:R-:W-:Y:S02]  /*1d40*/  LOP3.LUT P0, RZ, R27.reuse, 0x1, RZ, 0xc0, !PT ;  /* 0x000000011bff7812 */ /* 0x040fe4000780c0ff */
[----:B------:R-:W-:-:S04]  /*1d50*/  LOP3.LUT P2, RZ, R27, 0x2, RZ, 0xc0, !PT ;  /* 0x000000021bff7812 */ /* 0x000fc8000784c0ff */
[----:B------:R-:W-:Y:S02]  /*1d60*/  PLOP3.LUT P0, PT, P0, P1, P2, 0xe0, 0x0 ;  /* 0x000000000000781c */ /* 0x000fe40000703c20 */
[----:B------:R-:W-:Y:S02]  /*1d70*/  LOP3.LUT P1, RZ, R0, 0x7fffff, RZ, 0xc0, !PT ;  /* 0x007fffff00ff7812 */ /* 0x000fe4000782c0ff */
[----:B------:R-:W-:-:S04]  /*1d80*/  SEL R25, RZ, 0x1, !P0 ;  /* 0x00000001ff197807 */ /* 0x000fc80004000000 */
[----:B------:R-:W-:-:S04]  /*1d90*/  IADD3 R25, PT, PT, -R25, RZ, RZ ;  /* 0x000000ff19197210 */ /* 0x000fc80007ffe1ff */
[----:B------:R-:W-:-:S13]  /*1da0*/  ISETP.GE.AND P0, PT, R25, RZ, PT ;  /* 0x000000ff1900720c */ /* 0x000fda0003f06270 */
[----:B------:R-:W-:-:S04]  /*1db0*/  @!P0 IADD3 R23, PT, PT, R23, 0x1, RZ ;  /* 0x0000000117178810 */ /* 0x000fc80007ffe0ff */
[----:B------:R-:W-:-:S04]  /*1dc0*/  @!P1 SHF.L.U32 R23, R23, 0x1, RZ ;  /* 0x0000000117179819 */ /* 0x000fc800000006ff */
[----:B------:R-:W-:Y:S01]  /*1dd0*/  LOP3.LUT R0, R23, 0x80000000, R0, 0xf8, !PT ;  /* 0x8000000017007812 */ /* 0x000fe200078ef800 */
[----:B------:R-:W-:Y:S06]  /*1de0*/  BRA `(.L_x_49) ;  /* 0x0000000000047947 */ /* 0x000fec0003800000 */
.L_x_50:
[----:B------:R-:W0:Y:S02]  /*1df0*/  MUFU.RCP R0, R0 ;  /* 0x0000000000007308 */ /* 0x000e240000001000 */
.L_x_49:
[----:B------:R-:W-:Y:S05]  /*1e00*/  BSYNC.RECONVERGENT B1 ;  /* 0x0000000000017941 */ /* 0x000fea0003800200 */
.L_x_47:
[----:B------:R-:W-:Y:S01]  /*1e10*/  HFMA2 R25, -RZ, RZ, 0, 0 ;  /* 0x00000000ff197431 */ /* 0x000fe200000001ff */
[----:B------:R-:W-:-:S04]  /*1e20*/  MOV R24, R2 ;  /* 0x0000000200187202 */ /* 0x000fc80000000f00 */
[----:B0-----:R-:W-:Y:S05]  /*1e30*/  RET.REL.NODEC R24 `(_Z15update_velocityiPfS_S_S_S_S_S_ffff) ;  /* 0xffffffe018707950 */ /* 0x001fea0003c3ffff */
        .weak           $__internal_1_$__cuda_sm20_sqrt_rn_f32_slowpath
        .type           $__internal_1_$__cuda_sm20_sqrt_rn_f32_slowpath,@function
        .size           $__internal_1_$__cuda_sm20_sqrt_rn_f32_slowpath,(.L_x_54 - $__internal_1_$__cuda_sm20_sqrt_rn_f32_slowpath)
$__internal_1_$__cuda_sm20_sqrt_rn_f32_slowpath:
[----:B------:R-:W-:-:S13]  /*1e40*/  LOP3.LUT P0, RZ, R2, 0x7fffffff, RZ, 0xc0, !PT ;  /* 0x7fffffff02ff7812 */ /* 0x000fda000780c0ff */
[----:B------:R-:W-:Y:S01]  /*1e50*/  @!P0 MOV R26, R2 ;  /* 0x00000002001a8202 */ /* 0x000fe20000000f00 */
[----:B------:R-:W-:Y:S06]  /*1e60*/  @!P0 BRA `(.L_x_51) ;  /* 0x0000000000408947 */ /* 0x000fec0003800000 */
[----:B------:R-:W-:-:S13]  /*1e70*/  FSETP.GEU.FTZ.AND P0, PT, R2, RZ, PT ;  /* 0x000000ff0200720b */ /* 0x000fda0003f1e000 */
[----:B------:R-:W-:Y:S01]  /*1e80*/  @!P0 MOV R26, 0x7fffffff ;  /* 0x7fffffff001a8802 */ /* 0x000fe20000000f00 */
[----:B------:R-:W-:Y:S06]  /*1e90*/  @!P0 BRA `(.L_x_51) ;  /* 0x0000000000348947 */ /* 0x000fec0003800000 */
[----:B------:R-:W-:-:S13]  /*1ea0*/  FSETP.GTU.FTZ.AND P0, PT, |R2|, +INF , PT ;  /* 0x7f8000000200780b */ /* 0x000fda0003f1c200 */
[----:B------:R-:W-:Y:S01]  /*1eb0*/  @P0 FADD.FTZ R26, R2, 1 ;  /* 0x3f800000021a0421 */ /* 0x000fe20000010000 */
[----:B------:R-:W-:Y:S06]  /*1ec0*/  @P0 BRA `(.L_x_51) ;  /* 0x0000000000280947 */ /* 0x000fec0003800000 */
[----:B------:R-:W-:-:S13]  /*1ed0*/  FSETP.NEU.FTZ.AND P0, PT, |R2|, +INF , PT ;  /* 0x7f8000000200780b */ /* 0x000fda0003f1d200 */
[----:B------:R-:W-:-:S04]  /*1ee0*/  @P0 FFMA R26, R2, 1.84467440737095516160e+19, RZ ;  /* 0x5f800000021a0823 */ /* 0x000fc800000000ff */
[----:B------:R-:W0:Y:S02]  /*1ef0*/  @P0 MUFU.RSQ R23, R26 ;  /* 0x0000001a00170308 */ /* 0x000e240000001400 */
[----:B0-----:R-:W-:Y:S01]  /*1f00*/  @P0 FMUL.FTZ R25, R26, R23 ;  /* 0x000000171a190220 */ /* 0x001fe20000410000 */
[----:B------:R-:W-:-:S03]  /*1f10*/  @P0 FMUL.FTZ R23, R23, 0.5 ;  /* 0x3f00000017170820 */ /* 0x000fc60000410000 */
[----:B------:R-:W-:-:S04]  /*1f20*/  @P0 FADD.FTZ R24, -R25, -RZ ;  /* 0x800000ff19180221 */ /* 0x000fc80000010100 */
[----:B------:R-:W-:Y:S01]  /*1f30*/  @P0 FFMA R24, R25, R24, R26 ;  /* 0x0000001819180223 */ /* 0x000fe2000000001a */
[----:B------:R-:W-:-:S03]  /*1f40*/  @!P0 MOV R26, R2 ;  /* 0x00000002001a8202 */ /* 0x000fc60000000f00 */
[----:B------:R-:W-:-:S04]  /*1f50*/  @P0 FFMA R23, R24, R23, R25 ;  /* 0x0000001718170223 */ /* 0x000fc80000000019 */
[----:B------:R-:W-:-:S07]  /*1f60*/  @P0 FMUL.FTZ R26, R23, 2.3283064365386962891e-10 ;  /* 0x2f800000171a0820 */ /* 0x000fce0000410000 */
.L_x_51:
[----:B------:R-:W-:Y:S01]  /*1f70*/  HFMA2 R25, -RZ, RZ, 0, 0 ;  /* 0x00000000ff197431 */ /* 0x000fe200000001ff */
[----:B------:R-:W-:-:S04]  /*1f80*/  MOV R24, R0 ;  /* 0x0000000000187202 */ /* 0x000fc80000000f00 */
[----:B------:R-:W-:Y:S05]  /*1f90*/  RET.REL.NODEC R24 `(_Z15update_velocityiPfS_S_S_S_S_S_ffff) ;  /* 0xffffffe018187950 */ /* 0x000fea0003c3ffff */
.L_x_52:
        /* <DEDUP_REMOVED lines=14> */
.L_x_54:


//--------------------- .nv.shared.reserved.0     --------------------------
	.section	.nv.shared.reserved.0,"aw",@nobits
	.weak		__nv_reservedSMEM_offset_0_alias
	.size		__nv_reservedSMEM_offset_0_alias, 0, 64
	.other		__nv_reservedSMEM_offset_0_alias,@"STO_CUDA_RESERVED_SHARED STV_DEFAULT"
__nv_reservedSMEM_offset_0_alias:
	.zero		0
	.zero		64


//--------------------- .nv.constant0._Z15update_positioniPfS_S_S_S_S_f --------------------------
	.section	.nv.constant0._Z15update_positioniPfS_S_S_S_S_f,"a",@progbits
	.sectionflags	@""
	.align	4
.nv.constant0._Z15update_positioniPfS_S_S_S_S_f:
	.zero		956


//--------------------- .nv.constant0._Z15update_velocityiPfS_S_S_S_S_S_ffff --------------------------
	.section	.nv.constant0._Z15update_velocityiPfS_S_S_S_S_S_ffff,"a",@progbits
	.sectionflags	@""
	.align	4
.nv.constant0._Z15update_velocityiPfS_S_S_S_S_S_ffff:
	.zero		976


//--------------------- SYMBOLS --------------------------

	.type		.nv.reservedSmem.offset0,@object
	.size		.nv.reservedSmem.offset0,0x4
